	.target	sm_90a

	.elftype	@"ET_EXEC"


//--------------------- .note.nv.tkinfo           --------------------------
	.section	.note.nv.tkinfo,"",@"SHT_NOTE"
	.sectionflags	@"SHF_NOTE_NV_TKINFO"
	.tkinfo
        /*0018*/ 	.word	0x00000002
        /*0030*/ 	.string	""
        /*0030*/ 	.string	"ptxas"
        /*0030*/ 	.string	"Cuda compilation tools, release 13.0, V13.0.88"
        /*0030*/ 	.string	"Build cuda_13.0.r13.0/compiler.36424714_0"
        /*0030*/ 	.string	"-arch sm_90a -m 64 "



//--------------------- .note.nv.cuinfo           --------------------------
	.section	.note.nv.cuinfo,"",@"SHT_NOTE"
	.sectionflags	@"SHF_NOTE_NV_CUINFO"
        /*0018*/ 	.short	0x0002
        /*001a*/ 	.short	0x005a
        /*001c*/ 	.short	0x0082
	.zero		2


//--------------------- .nv.info                  --------------------------
	.section	.nv.info,"",@"SHT_CUDA_INFO"
	.align	4


	//----- nvinfo : EIATTR_REGCOUNT
	.align		4
        /*0000*/ 	.byte	0x04, 0x2f
        /*0002*/ 	.short	(.L_12 - .L_11)
	.align		4
.L_11:
        /*0004*/ 	.word	index@(_ZN7cutlass13device_kernelINS_4gemm6kernel13GemmUniversalIN4cute5tupleIJiiiiEEENS1_10collective13CollectiveMmaINS1_37MainloopSm90TmaGmmaWarpSpecializedFP8ILi11ENS5_IJNS4_1CILi1EEESB_SB_EEENS1_35KernelTmaWarpSpecializedCooperativeEEENS5_IJNSA_ILi256EEENSA_ILi64EEESG_EEENS_12float_e5m2_tENS5_IJlSB_lEEESI_SJ_NS4_8TiledMMAINS4_8MMA_AtomIJNS4_4SM904GMMA30MMA_64x64x32_F32E5M2E5M2_SS_TNILNSN_7ScaleInE1ELSP_1EEEEEENS4_6LayoutINS5_IJNSA_ILi2EEESB_SB_EEENS5_IJSB_NSA_ILi0EEESV_EEEEENS5_IJNS4_10UnderscoreESY_SY_EEEEENS4_13SM90_TMA_LOADENS4_14ComposedLayoutINS4_7SwizzleILi2ELi4ELi3EEENS4_18smem_ptr_flag_bitsILi8EEENSS_INS5_IJNSA_ILi8EEESG_EEENS5_IJSG_SB_EEEEEEEvNS4_8identityES11_S1B_vS1C_EENS_8epilogue10collective6detail29Sm90TmaWarpSpecializedAdapterINS1F_15DefaultEpilogueISI_SJ_SJ_NS1E_6thread17LinearCombinationISI_Li1EffLNS1J_9ScaleType4KindE0ELNS_15FloatRoundStyleE2ESI_EENS1_15EpilogueDefaultEEEEEvvEEEEvNT_6ParamsE)
        /*0008*/ 	.word	0x000000a8


	//----- nvinfo : EIATTR_FRAME_SIZE
	.align		4
.L_12:
        /*000c*/ 	.byte	0x04, 0x11
        /*000e*/ 	.short	(.L_14 - .L_13)
	.align		4
.L_13:
        /*0010*/ 	.word	index@(_ZN7cutlass13device_kernelINS_4gemm6kernel13GemmUniversalIN4cute5tupleIJiiiiEEENS1_10collective13CollectiveMmaINS1_37MainloopSm90TmaGmmaWarpSpecializedFP8ILi11ENS5_IJNS4_1CILi1EEESB_SB_EEENS1_35KernelTmaWarpSpecializedCooperativeEEENS5_IJNSA_ILi256EEENSA_ILi64EEESG_EEENS_12float_e5m2_tENS5_IJlSB_lEEESI_SJ_NS4_8TiledMMAINS4_8MMA_AtomIJNS4_4SM904GMMA30MMA_64x64x32_F32E5M2E5M2_SS_TNILNSN_7ScaleInE1ELSP_1EEEEEENS4_6LayoutINS5_IJNSA_ILi2EEESB_SB_EEENS5_IJSB_NSA_ILi0EEESV_EEEEENS5_IJNS4_10UnderscoreESY_SY_EEEEENS4_13SM90_TMA_LOADENS4_14ComposedLayoutINS4_7SwizzleILi2ELi4ELi3EEENS4_18smem_ptr_flag_bitsILi8EEENSS_INS5_IJNSA_ILi8EEESG_EEENS5_IJSG_SB_EEEEEEEvNS4_8identityES11_S1B_vS1C_EENS_8epilogue10collective6detail29Sm90TmaWarpSpecializedAdapterINS1F_15DefaultEpilogueISI_SJ_SJ_NS1E_6thread17LinearCombinationISI_Li1EffLNS1J_9ScaleType4KindE0ELNS_15FloatRoundStyleE2ESI_EENS1_15EpilogueDefaultEEEEEvvEEEEvNT_6ParamsE)
        /*0014*/ 	.word	0x00000000


	//----- nvinfo : EIATTR_MIN_STACK_SIZE
	.align		4
.L_14:
        /*0018*/ 	.byte	0x04, 0x12
        /*001a*/ 	.short	(.L_16 - .L_15)
	.align		4
.L_15:
        /*001c*/ 	.word	index@(_ZN7cutlass13device_kernelINS_4gemm6kernel13GemmUniversalIN4cute5tupleIJiiiiEEENS1_10collective13CollectiveMmaINS1_37MainloopSm90TmaGmmaWarpSpecializedFP8ILi11ENS5_IJNS4_1CILi1EEESB_SB_EEENS1_35KernelTmaWarpSpecializedCooperativeEEENS5_IJNSA_ILi256EEENSA_ILi64EEESG_EEENS_12float_e5m2_tENS5_IJlSB_lEEESI_SJ_NS4_8TiledMMAINS4_8MMA_AtomIJNS4_4SM904GMMA30MMA_64x64x32_F32E5M2E5M2_SS_TNILNSN_7ScaleInE1ELSP_1EEEEEENS4_6LayoutINS5_IJNSA_ILi2EEESB_SB_EEENS5_IJSB_NSA_ILi0EEESV_EEEEENS5_IJNS4_10UnderscoreESY_SY_EEEEENS4_13SM90_TMA_LOADENS4_14ComposedLayoutINS4_7SwizzleILi2ELi4ELi3EEENS4_18smem_ptr_flag_bitsILi8EEENSS_INS5_IJNSA_ILi8EEESG_EEENS5_IJSG_SB_EEEEEEEvNS4_8identityES11_S1B_vS1C_EENS_8epilogue10collective6detail29Sm90TmaWarpSpecializedAdapterINS1F_15DefaultEpilogueISI_SJ_SJ_NS1E_6thread17LinearCombinationISI_Li1EffLNS1J_9ScaleType4KindE0ELNS_15FloatRoundStyleE2ESI_EENS1_15EpilogueDefaultEEEEEvvEEEEvNT_6ParamsE)
        /*0020*/ 	.word	0x00000000
.L_16:


//--------------------- .nv.compat                --------------------------
	.section	.nv.compat,"",@"SHT_CUDA_COMPAT_INFO"
	.align	4
        /*0000*/ 	.byte	0x02, 0x09, 0x01, 0x00, 0x02, 0x02, 0x04, 0x00, 0x02, 0x05, 0x05, 0x00, 0x03, 0x07, 0x01, 0x01
        /*0010*/ 	.byte	0x02, 0x03, 0x01, 0x00, 0x02, 0x06, 0x01, 0x00, 0x04, 0x0b, 0x08, 0x00, 0x00, 0x00, 0x00, 0x00
        /*0020*/ 	.byte	0x00, 0x00, 0x00, 0x00


//--------------------- .nv.info._ZN7cutlass13device_kernelINS_4gemm6kernel13GemmUniversalIN4cute5tupleIJiiiiEEENS1_10collective13CollectiveMmaINS1_37MainloopSm90TmaGmmaWarpSpecializedFP8ILi11ENS5_IJNS4_1CILi1EEESB_SB_EEENS1_35KernelTmaWarpSpecializedCooperativeEEENS5_IJNSA_ILi256EEENSA_ILi64EEESG_EEENS_12float_e5m2_tENS5_IJlSB_lEEESI_SJ_NS4_8TiledMMAINS4_8MMA_AtomIJNS4_4SM904GMMA30MMA_64x64x32_F32E5M2E5M2_SS_TNILNSN_7ScaleInE1ELSP_1EEEEEENS4_6LayoutINS5_IJNSA_ILi2EEESB_SB_EEENS5_IJSB_NSA_ILi0EEESV_EEEEENS5_IJNS4_10UnderscoreESY_SY_EEEEENS4_13SM90_TMA_LOADENS4_14ComposedLayoutINS4_7SwizzleILi2ELi4ELi3EEENS4_18smem_ptr_flag_bitsILi8EEENSS_INS5_IJNSA_ILi8EEESG_EEENS5_IJSG_SB_EEEEEEEvNS4_8identityES11_S1B_vS1C_EENS_8epilogue10collective6detail29Sm90TmaWarpSpecializedAdapterINS1F_15DefaultEpilogueISI_SJ_SJ_NS1E_6thread17LinearCombinationISI_Li1EffLNS1J_9ScaleType4KindE0ELNS_15FloatRoundStyleE2ESI_EENS1_15EpilogueDefaultEEEEEvvEEEEvNT_6ParamsE --------------------------
	.section	.nv.info._ZN7cutlass13device_kernelINS_4gemm6kernel13GemmUniversalIN4cute5tupleIJiiiiEEENS1_10collective13CollectiveMmaINS1_37MainloopSm90TmaGmmaWarpSpecializedFP8ILi11ENS5_IJNS4_1CILi1EEESB_SB_EEENS1_35KernelTmaWarpSpecializedCooperativeEEENS5_IJNSA_ILi256EEENSA_ILi64EEESG_EEENS_12float_e5m2_tENS5_IJlSB_lEEESI_SJ_NS4_8TiledMMAINS4_8MMA_AtomIJNS4_4SM904GMMA30MMA_64x64x32_F32E5M2E5M2_SS_TNILNSN_7ScaleInE1ELSP_1EEEEEENS4_6LayoutINS5_IJNSA_ILi2EEESB_SB_EEENS5_IJSB_NSA_ILi0EEESV_EEEEENS5_IJNS4_10UnderscoreESY_SY_EEEEENS4_13SM90_TMA_LOADENS4_14ComposedLayoutINS4_7SwizzleILi2ELi4ELi3EEENS4_18smem_ptr_flag_bitsILi8EEENSS_INS5_IJNSA_ILi8EEESG_EEENS5_IJSG_SB_EEEEEEEvNS4_8identityES11_S1B_vS1C_EENS_8epilogue10collective6detail29Sm90TmaWarpSpecializedAdapterINS1F_15DefaultEpilogueISI_SJ_SJ_NS1E_6thread17LinearCombinationISI_Li1EffLNS1J_9ScaleType4KindE0ELNS_15FloatRoundStyleE2ESI_EENS1_15EpilogueDefaultEEEEEvvEEEEvNT_6ParamsE,"",@"SHT_CUDA_INFO"
	.sectionflags	@""
	.align	4


	//----- nvinfo : EIATTR_CUDA_API_VERSION
	.align		4
        /*0000*/ 	.byte	0x04, 0x37
        /*0002*/ 	.short	(.L_18 - .L_17)
.L_17:
        /*0004*/ 	.word	0x00000082


	//----- nvinfo : EIATTR_KPARAM_INFO
	.align		4
.L_18:
        /*0008*/ 	.byte	0x04, 0x17
        /*000a*/ 	.short	(.L_20 - .L_19)
.L_19:
        /*000c*/ 	.word	0x00000000
        /*0010*/ 	.short	0x0000
        /*0012*/ 	.short	0x0070
        /*0014*/ 	.byte	0x00, 0xf0, 0x01, 0x10


	//----- nvinfo : EIATTR_SPARSE_MMA_MASK
	.align		4
.L_20:
        /*0018*/ 	.byte	0x03, 0x50
        /*001a*/ 	.short	0x0000


	//----- nvinfo : EIATTR_MAXREG_COUNT
	.align		4
        /*001c*/ 	.byte	0x03, 0x1b
        /*001e*/ 	.short	0x00a8


	//----- nvinfo : EIATTR_NUM_BARRIERS
	.align		4
        /*0020*/ 	.byte	0x02, 0x4c
        /*0022*/ 	.byte	0x01
	.zero		1


	//----- nvinfo : EIATTR_MERCURY_ISA_VERSION
	.align		4
        /*0024*/ 	.byte	0x03, 0x5f
        /*0026*/ 	.short	0x0101


	//----- nvinfo : EIATTR_INT_WARP_WIDE_INSTR_OFFSETS
	.align		4
        /*0028*/ 	.byte	0x04, 0x31
        /*002a*/ 	.short	(.L_22 - .L_21)


	//   ....[0]....
.L_21:
        /*002c*/ 	.word	0x000004e0


	//   ....[1]....
        /*0030*/ 	.word	0x000004f0


	//   ....[2]....
        /*0034*/ 	.word	0x000005e0


	//----- nvinfo : EIATTR_COOP_GROUP_MASK_REGIDS
	.align		4
.L_22:
        /*0038*/ 	.byte	0x04, 0x29
        /*003a*/ 	.short	(.L_24 - .L_23)


	//   ....[0]....
.L_23:
        /*003c*/ 	.word	0xffffffff


	//   ....[1]....
        /*0040*/ 	.word	0xffffffff


	//   ....[2]....
        /*0044*/ 	.word	0xffffffff


	//   ....[3]....
        /*0048*/ 	.word	0xffffffff


	//   ....[4]....
        /*004c*/ 	.word	0xffffffff


	//----- nvinfo : EIATTR_COOP_GROUP_INSTR_OFFSETS
	.align		4
.L_24:
        /*0050*/ 	.byte	0x04, 0x28
        /*0052*/ 	.short	(.L_26 - .L_25)


	//   ....[0]....
.L_25:
        /*0054*/ 	.word	0x00000060


	//   ....[1]....
        /*0058*/ 	.word	0x00000070


	//   ....[2]....
        /*005c*/ 	.word	0x00000130


	//   ....[3]....
        /*0060*/ 	.word	0x000003d0


	//   ....[4]....
        /*0064*/ 	.word	0x000010d0


	//----- nvinfo : EIATTR_REG_RECONFIG
	.align		4
.L_26:
        /*0068*/ 	.byte	0x01, 0x54
	.zero		2


	//----- nvinfo : EIATTR_MBARRIER_INSTR_OFFSETS
	.align		4
        /*006c*/ 	.byte	0x04, 0x39
        /*006e*/ 	.short	(.L_28 - .L_27)


	//   ....[0]....
.L_27:
        /*0070*/ 	.word	0x00000250
        /*0074*/ 	.word	0x000000ff
        /*0078*/ 	.word	0x00000000
        /*007c*/ 	.short	0x0100
        /*007e*/ 	.byte	0x08
	.zero		1


	//   ....[1]....
        /*0080*/ 	.word	0x00000260
        /*0084*/ 	.word	0x000000ff
        /*0088*/ 	.word	0x00000058
        /*008c*/ 	.short	0x0100
        /*008e*/ 	.byte	0x08
	.zero		1


	//   ....[2]....
        /*0090*/ 	.word	0x00000270
        /*0094*/ 	.word	0x000000ff
        /*0098*/ 	.word	0x00000008
        /*009c*/ 	.short	0x0100
        /*009e*/ 	.byte	0x08
	.zero		1


	//   ....[3]....
        /*00a0*/ 	.word	0x00000280
        /*00a4*/ 	.word	0x000000ff
        /*00a8*/ 	.word	0x00000060
        /*00ac*/ 	.short	0x0100
        /*00ae*/ 	.byte	0x08
	.zero		1


	//   ....[4]....
        /*00b0*/ 	.word	0x00000290
        /*00b4*/ 	.word	0x000000ff
        /*00b8*/ 	.word	0x00000010
        /*00bc*/ 	.short	0x0100
        /*00be*/ 	.byte	0x08
	.zero		1


	//   ....[5]....
        /*00c0*/ 	.word	0x000002a0
        /*00c4*/ 	.word	0x000000ff
        /*00c8*/ 	.word	0x00000068
        /*00cc*/ 	.short	0x0100
        /*00ce*/ 	.byte	0x08
	.zero		1


	//   ....[6]....
        /*00d0*/ 	.word	0x000002b0
        /*00d4*/ 	.word	0x000000ff
        /*00d8*/ 	.word	0x00000018
        /*00dc*/ 	.short	0x0100
        /*00de*/ 	.byte	0x08
	.zero		1


	//   ....[7]....
        /*00e0*/ 	.word	0x000002c0
        /*00e4*/ 	.word	0x000000ff
        /*00e8*/ 	.word	0x00000070
        /*00ec*/ 	.short	0x0100
        /*00ee*/ 	.byte	0x08
	.zero		1


	//   ....[8]....
        /*00f0*/ 	.word	0x000002d0
        /*00f4*/ 	.word	0x000000ff
        /*00f8*/ 	.word	0x00000020
        /*00fc*/ 	.short	0x0100
        /*00fe*/ 	.byte	0x08
	.zero		1


	//   ....[9]....
        /*0100*/ 	.word	0x000002e0
        /*0104*/ 	.word	0x000000ff
        /*0108*/ 	.word	0x00000078
        /*010c*/ 	.short	0x0100
        /*010e*/ 	.byte	0x08
	.zero		1


	//   ....[10]....
        /*0110*/ 	.word	0x000002f0
        /*0114*/ 	.word	0x000000ff
        /*0118*/ 	.word	0x00000028
        /*011c*/ 	.short	0x0100
        /*011e*/ 	.byte	0x08
	.zero		1


	//   ....[11]....
        /*0120*/ 	.word	0x00000300
        /*0124*/ 	.word	0x000000ff
        /*0128*/ 	.word	0x00000080
        /*012c*/ 	.short	0x0100
        /*012e*/ 	.byte	0x08
	.zero		1


	//   ....[12]....
        /*0130*/ 	.word	0x00000310
        /*0134*/ 	.word	0x000000ff
        /*0138*/ 	.word	0x00000030
        /*013c*/ 	.short	0x0100
        /*013e*/ 	.byte	0x08
	.zero		1


	//   ....[13]....
        /*0140*/ 	.word	0x00000320
        /*0144*/ 	.word	0x000000ff
        /*0148*/ 	.word	0x00000088
        /*014c*/ 	.short	0x0100
        /*014e*/ 	.byte	0x08
	.zero		1


	//   ....[14]....
        /*0150*/ 	.word	0x00000330
        /*0154*/ 	.word	0x000000ff
        /*0158*/ 	.word	0x00000038
        /*015c*/ 	.short	0x0100
        /*015e*/ 	.byte	0x08
	.zero		1


	//   ....[15]....
        /*0160*/ 	.word	0x00000340
        /*0164*/ 	.word	0x000000ff
        /*0168*/ 	.word	0x00000090
        /*016c*/ 	.short	0x0100
        /*016e*/ 	.byte	0x08
	.zero		1


	//   ....[16]....
        /*0170*/ 	.word	0x00000350
        /*0174*/ 	.word	0x000000ff
        /*0178*/ 	.word	0x00000040
        /*017c*/ 	.short	0x0100
        /*017e*/ 	.byte	0x08
	.zero		1


	//   ....[17]....
        /*0180*/ 	.word	0x00000360
        /*0184*/ 	.word	0x000000ff
        /*0188*/ 	.word	0x00000098
        /*018c*/ 	.short	0x0100
        /*018e*/ 	.byte	0x08
	.zero		1


	//   ....[18]....
        /*0190*/ 	.word	0x00000370
        /*0194*/ 	.word	0x000000ff
        /*0198*/ 	.word	0x00000048
        /*019c*/ 	.short	0x0100
        /*019e*/ 	.byte	0x08
	.zero		1


	//   ....[19]....
        /*01a0*/ 	.word	0x00000380
        /*01a4*/ 	.word	0x000000ff
        /*01a8*/ 	.word	0x000000a0
        /*01ac*/ 	.short	0x0100
        /*01ae*/ 	.byte	0x08
	.zero		1


	//   ....[20]....
        /*01b0*/ 	.word	0x00000390
        /*01b4*/ 	.word	0x000000ff
        /*01b8*/ 	.word	0x00000050
        /*01bc*/ 	.short	0x0100
        /*01be*/ 	.byte	0x08
	.zero		1


	//   ....[21]....
        /*01c0*/ 	.word	0x000003a0
        /*01c4*/ 	.word	0x000000ff
        /*01c8*/ 	.word	0x000000a8
        /*01cc*/ 	.short	0x0100
        /*01ce*/ 	.byte	0x08
	.zero		1


	//   ....[22]....
        /*01d0*/ 	.word	0x00000630
        /*01d4*/ 	.word	0x000000ff
        /*01d8*/ 	.word	0x000000c0
        /*01dc*/ 	.short	0x0100
        /*01de*/ 	.byte	0x06
	.zero		1


	//   ....[23]....
        /*01e0*/ 	.word	0x00000690
        /*01e4*/ 	.word	0x000000ff
        /*01e8*/ 	.word	0x000000c8
        /*01ec*/ 	.short	0x0100
        /*01ee*/ 	.byte	0x06
	.zero		1


	//   ....[24]....
        /*01f0*/ 	.word	0x00001600
        /*01f4*/ 	.word	0x000000ff
        /*01f8*/ 	.word	0x00000000
        /*01fc*/ 	.short	0x010a
        /*01fe*/ 	.byte	0x06
	.zero		1


	//   ....[25]....
        /*0200*/ 	.word	0x00001640
        /*0204*/ 	.word	0x000000ff
        /*0208*/ 	.word	0x00000000
        /*020c*/ 	.short	0x010a
        /*020e*/ 	.byte	0x06
	.zero		1


	//   ....[26]....
        /*0210*/ 	.word	0x00002010
        /*0214*/ 	.word	0x000000ff
        /*0218*/ 	.word	0x00000000
        /*021c*/ 	.short	0x010a
        /*021e*/ 	.byte	0x0c
	.zero		1


	//   ....[27]....
        /*0220*/ 	.word	0x00002050
        /*0224*/ 	.word	0x000000ff
        /*0228*/ 	.word	0x00000000
        /*022c*/ 	.short	0x010a
        /*022e*/ 	.byte	0x0c
	.zero		1


	//   ....[28]....
        /*0230*/ 	.word	0x00002720
        /*0234*/ 	.word	0x000000ff
        /*0238*/ 	.word	0x00000000
        /*023c*/ 	.short	0x0101
        /*023e*/ 	.byte	0x08
	.zero		1


	//   ....[29]....
        /*0240*/ 	.word	0x00002d70
        /*0244*/ 	.word	0x000000ff
        /*0248*/ 	.word	0x00000000
        /*024c*/ 	.short	0x0101
        /*024e*/ 	.byte	0x08
	.zero		1


	//   ....[30]....
        /*0250*/ 	.word	0x00008880
        /*0254*/ 	.word	0x00000013
        /*0258*/ 	.word	0x00000058
        /*025c*/ 	.short	0x010a
        /*025e*/ 	.byte	0x3f
	.zero		1


	//   ....[31]....
        /*0260*/ 	.word	0x00008c20
        /*0264*/ 	.word	0x00000008
        /*0268*/ 	.word	0x000000c8
        /*026c*/ 	.short	0x0101
        /*026e*/ 	.byte	0x3f
	.zero		1


	//   ....[32]....
        /*0270*/ 	.word	0x00009330
        /*0274*/ 	.word	0x00000006
        /*0278*/ 	.word	0x00000000
        /*027c*/ 	.short	0x010a
        /*027e*/ 	.byte	0x3f
	.zero		1


	//   ....[33]....
        /*0280*/ 	.word	0x000093b0
        /*0284*/ 	.word	0x00000007
        /*0288*/ 	.word	0x00000000
        /*028c*/ 	.short	0x010a
        /*028e*/ 	.byte	0x3f
	.zero		1


	//   ....[34]....
        /*0290*/ 	.word	0x00009440
        /*0294*/ 	.word	0x00000006
        /*0298*/ 	.word	0x00000000
        /*029c*/ 	.short	0x010a
        /*029e*/ 	.byte	0x3f
	.zero		1


	//   ....[35]....
        /*02a0*/ 	.word	0x000094d0
        /*02a4*/ 	.word	0x00000009
        /*02a8*/ 	.word	0x00000000
        /*02ac*/ 	.short	0x010a
        /*02ae*/ 	.byte	0x3f
	.zero		1


	//   ....[36]....
        /*02b0*/ 	.word	0x00009560
        /*02b4*/ 	.word	0x00000006
        /*02b8*/ 	.word	0x00000000
        /*02bc*/ 	.short	0x010a
        /*02be*/ 	.byte	0x3f
	.zero		1


	//   ....[37]....
        /*02c0*/ 	.word	0x000095f0
        /*02c4*/ 	.word	0x00000009
        /*02c8*/ 	.word	0x00000000
        /*02cc*/ 	.short	0x010a
        /*02ce*/ 	.byte	0x3f
	.zero		1


	//   ....[38]....
        /*02d0*/ 	.word	0x00009680
        /*02d4*/ 	.word	0x00000006
        /*02d8*/ 	.word	0x00000000
        /*02dc*/ 	.short	0x010a
        /*02de*/ 	.byte	0x3f
	.zero		1


	//   ....[39]....
        /*02e0*/ 	.word	0x00009710
        /*02e4*/ 	.word	0x00000009
        /*02e8*/ 	.word	0x00000000
        /*02ec*/ 	.short	0x010a
        /*02ee*/ 	.byte	0x3f
	.zero		1


	//   ....[40]....
        /*02f0*/ 	.word	0x000097a0
        /*02f4*/ 	.word	0x0000000a
        /*02f8*/ 	.word	0x00000000
        /*02fc*/ 	.short	0x010a
        /*02fe*/ 	.byte	0x3f
	.zero		1


	//   ....[41]....
        /*0300*/ 	.word	0x00009830
        /*0304*/ 	.word	0x0000000b
        /*0308*/ 	.word	0x00000000
        /*030c*/ 	.short	0x010a
        /*030e*/ 	.byte	0x3f
	.zero		1


	//   ....[42]....
        /*0310*/ 	.word	0x000098c0
        /*0314*/ 	.word	0x00000003
        /*0318*/ 	.word	0x00000000
        /*031c*/ 	.short	0x010a
        /*031e*/ 	.byte	0x3f
	.zero		1


	//   ....[43]....
        /*0320*/ 	.word	0x00009930
        /*0324*/ 	.word	0x0000000b
        /*0328*/ 	.word	0x00000000
        /*032c*/ 	.short	0x010a
        /*032e*/ 	.byte	0x3f
	.zero		1


	//   ....[44]....
        /*0330*/ 	.word	0x00009990
        /*0334*/ 	.word	0x0000000c
        /*0338*/ 	.word	0x00000000
        /*033c*/ 	.short	0x010a
        /*033e*/ 	.byte	0x3f
	.zero		1


	//   ....[45]....
        /*0340*/ 	.word	0x00009a60
        /*0344*/ 	.word	0x00000013
        /*0348*/ 	.word	0x00000058
        /*034c*/ 	.short	0x010a
        /*034e*/ 	.byte	0x3f
	.zero		1


	//   ....[46]....
        /*0350*/ 	.word	0x00009b40
        /*0354*/ 	.word	0x00000006
        /*0358*/ 	.word	0x00000000
        /*035c*/ 	.short	0x010a
        /*035e*/ 	.byte	0x3f
	.zero		1


	//   ....[47]....
        /*0360*/ 	.word	0x00009b90
        /*0364*/ 	.word	0x00000007
        /*0368*/ 	.word	0x00000000
        /*036c*/ 	.short	0x010a
        /*036e*/ 	.byte	0x3f
	.zero		1


	//   ....[48]....
        /*0370*/ 	.word	0x00009be0
        /*0374*/ 	.word	0x00000006
        /*0378*/ 	.word	0x00000000
        /*037c*/ 	.short	0x010a
        /*037e*/ 	.byte	0x3f
	.zero		1


	//   ....[49]....
        /*0380*/ 	.word	0x00009c30
        /*0384*/ 	.word	0x00000009
        /*0388*/ 	.word	0x00000000
        /*038c*/ 	.short	0x010a
        /*038e*/ 	.byte	0x3f
	.zero		1


	//   ....[50]....
        /*0390*/ 	.word	0x00009c80
        /*0394*/ 	.word	0x00000006
        /*0398*/ 	.word	0x00000000
        /*039c*/ 	.short	0x010a
        /*039e*/ 	.byte	0x3f
	.zero		1


	//   ....[51]....
        /*03a0*/ 	.word	0x00009cd0
        /*03a4*/ 	.word	0x00000009
        /*03a8*/ 	.word	0x00000000
        /*03ac*/ 	.short	0x010a
        /*03ae*/ 	.byte	0x3f
	.zero		1


	//   ....[52]....
        /*03b0*/ 	.word	0x00009d20
        /*03b4*/ 	.word	0x00000006
        /*03b8*/ 	.word	0x00000000
        /*03bc*/ 	.short	0x010a
        /*03be*/ 	.byte	0x3f
	.zero		1


	//   ....[53]....
        /*03c0*/ 	.word	0x00009d70
        /*03c4*/ 	.word	0x00000009
        /*03c8*/ 	.word	0x00000000
        /*03cc*/ 	.short	0x010a
        /*03ce*/ 	.byte	0x3f
	.zero		1


	//   ....[54]....
        /*03d0*/ 	.word	0x00009dc0
        /*03d4*/ 	.word	0x0000000a
        /*03d8*/ 	.word	0x00000000
        /*03dc*/ 	.short	0x010a
        /*03de*/ 	.byte	0x3f
	.zero		1


	//   ....[55]....
        /*03e0*/ 	.word	0x00009e10
        /*03e4*/ 	.word	0x0000000b
        /*03e8*/ 	.word	0x00000000
        /*03ec*/ 	.short	0x010a
        /*03ee*/ 	.byte	0x3f
	.zero		1


	//----- nvinfo : EIATTR_NUM_MBARRIERS
	.align		4
.L_28:
        /*03f0*/ 	.byte	0x03, 0x38
        /*03f2*/ 	.short	0x0018


	//----- nvinfo : EIATTR_EXIT_INSTR_OFFSETS
	.align		4
        /*03f4*/ 	.byte	0x04, 0x1c
        /*03f6*/ 	.short	(.L_30 - .L_29)


	//   ....[0]....
.L_29:
        /*03f8*/ 	.word	0x000006e0


	//   ....[1]....
        /*03fc*/ 	.word	0x00000fa0


	//   ....[2]....
        /*0400*/ 	.word	0x00007ef0


	//   ....[3]....
        /*0404*/ 	.word	0x00008520


	//   ....[4]....
        /*0408*/ 	.word	0x00009910


	//----- nvinfo : EIATTR_MAX_THREADS
	.align		4
.L_30:
        /*040c*/ 	.byte	0x04, 0x05
        /*040e*/ 	.short	(.L_32 - .L_31)
.L_31:
        /*0410*/ 	.word	0x00000180
        /*0414*/ 	.word	0x00000001
        /*0418*/ 	.word	0x00000001


	//----- nvinfo : EIATTR_CRS_STACK_SIZE
	.align		4
.L_32:
        /*041c*/ 	.byte	0x04, 0x1e
        /*041e*/ 	.short	(.L_34 - .L_33)
.L_33:
        /*0420*/ 	.word	0x00000000


	//----- nvinfo : EIATTR_CBANK_PARAM_SIZE
	.align		4
.L_34:
        /*0424*/ 	.byte	0x03, 0x19
        /*0426*/ 	.short	0x0470


	//----- nvinfo : EIATTR_PARAM_CBANK
	.align		4
        /*0428*/ 	.byte	0x04, 0x0a
        /*042a*/ 	.short	(.L_36 - .L_35)
	.align		4
.L_35:
        /*042c*/ 	.word	index@(.nv.constant0._ZN7cutlass13device_kernelINS_4gemm6kernel13GemmUniversalIN4cute5tupleIJiiiiEEENS1_10collective13CollectiveMmaINS1_37MainloopSm90TmaGmmaWarpSpecializedFP8ILi11ENS5_IJNS4_1CILi1EEESB_SB_EEENS1_35KernelTmaWarpSpecializedCooperativeEEENS5_IJNSA_ILi256EEENSA_ILi64EEESG_EEENS_12float_e5m2_tENS5_IJlSB_lEEESI_SJ_NS4_8TiledMMAINS4_8MMA_AtomIJNS4_4SM904GMMA30MMA_64x64x32_F32E5M2E5M2_SS_TNILNSN_7ScaleInE1ELSP_1EEEEEENS4_6LayoutINS5_IJNSA_ILi2EEESB_SB_EEENS5_IJSB_NSA_ILi0EEESV_EEEEENS5_IJNS4_10UnderscoreESY_SY_EEEEENS4_13SM90_TMA_LOADENS4_14ComposedLayoutINS4_7SwizzleILi2ELi4ELi3EEENS4_18smem_ptr_flag_bitsILi8EEENSS_INS5_IJNSA_ILi8EEESG_EEENS5_IJSG_SB_EEEEEEEvNS4_8identityES11_S1B_vS1C_EENS_8epilogue10collective6detail29Sm90TmaWarpSpecializedAdapterINS1F_15DefaultEpilogueISI_SJ_SJ_NS1E_6thread17LinearCombinationISI_Li1EffLNS1J_9ScaleType4KindE0ELNS_15FloatRoundStyleE2ESI_EENS1_15EpilogueDefaultEEEEEvvEEEEvNT_6ParamsE)
        /*0430*/ 	.short	0x0210
        /*0432*/ 	.short	0x0470


	//----- nvinfo : EIATTR_SW_WAR
	.align		4
.L_36:
        /*0434*/ 	.byte	0x04, 0x36
        /*0436*/ 	.short	(.L_38 - .L_37)
.L_37:
        /*0438*/ 	.word	0x00000008
.L_38:


//--------------------- .nv.callgraph             --------------------------
	.section	.nv.callgraph,"",@"SHT_CUDA_CALLGRAPH"
	.align	4
	.sectionentsize	8
	.align		4
        /*0000*/ 	.word	0x00000000
	.align		4
        /*0004*/ 	.word	0xffffffff
	.align		4
        /*0008*/ 	.word	0x00000000
	.align		4
        /*000c*/ 	.word	0xfffffffe
	.align		4
        /*0010*/ 	.word	0x00000000
	.align		4
        /*0014*/ 	.word	0xfffffffd
	.align		4
        /*0018*/ 	.word	0x00000000
	.align		4
        /*001c*/ 	.word	0xfffffffc


//--------------------- .nv.constant4             --------------------------
	.section	.nv.constant4,"a",@progbits
	.align	8
	.align		8
.nv.constant4:
        /*0000*/ 	.dword	_ZN40_INTERNAL_40e918b9_4_k_cu_7aed3b2a_293934cuda3std3__45__cpo5beginE
	.align		8
        /*0008*/ 	.dword	_ZN40_INTERNAL_40e918b9_4_k_cu_7aed3b2a_293934cuda3std3__45__cpo3endE
	.align		8
        /*0010*/ 	.dword	_ZN40_INTERNAL_40e918b9_4_k_cu_7aed3b2a_293934cuda3std3__45__cpo6cbeginE
	.align		8
        /*0018*/ 	.dword	_ZN40_INTERNAL_40e918b9_4_k_cu_7aed3b2a_293934cuda3std3__45__cpo4cendE
	.align		8
        /*0020*/ 	.dword	_ZN40_INTERNAL_40e918b9_4_k_cu_7aed3b2a_293934cuda3std3__442_GLOBAL__N__40e918b9_4_k_cu_7aed3b2a_293936ignoreE
	.align		8
        /*0028*/ 	.dword	_ZN40_INTERNAL_40e918b9_4_k_cu_7aed3b2a_293934cuda3std3__419piecewise_constructE
	.align		8
        /*0030*/ 	.dword	_ZN40_INTERNAL_40e918b9_4_k_cu_7aed3b2a_293934cuda3std3__48in_placeE
	.align		8
        /*0038*/ 	.dword	_ZN40_INTERNAL_40e918b9_4_k_cu_7aed3b2a_293934cuda3std6ranges3__45__cpo4swapE
	.align		8
        /*0040*/ 	.dword	_ZN40_INTERNAL_40e918b9_4_k_cu_7aed3b2a_293934cuda3std6ranges3__45__cpo9iter_moveE
	.align		8
        /*0048*/ 	.dword	_ZN40_INTERNAL_40e918b9_4_k_cu_7aed3b2a_293934cute7productE
	.align		8
        /*0050*/ 	.dword	_ZN40_INTERNAL_40e918b9_4_k_cu_7aed3b2a_293934cute1_E


//--------------------- .text._ZN7cutlass13device_kernelINS_4gemm6kernel13GemmUniversalIN4cute5tupleIJiiiiEEENS1_10collective13CollectiveMmaINS1_37MainloopSm90TmaGmmaWarpSpecializedFP8ILi11ENS5_IJNS4_1CILi1EEESB_SB_EEENS1_35KernelTmaWarpSpecializedCooperativeEEENS5_IJNSA_ILi256EEENSA_ILi64EEESG_EEENS_12float_e5m2_tENS5_IJlSB_lEEESI_SJ_NS4_8TiledMMAINS4_8MMA_AtomIJNS4_4SM904GMMA30MMA_64x64x32_F32E5M2E5M2_SS_TNILNSN_7ScaleInE1ELSP_1EEEEEENS4_6LayoutINS5_IJNSA_ILi2EEESB_SB_EEENS5_IJSB_NSA_ILi0EEESV_EEEEENS5_IJNS4_10UnderscoreESY_SY_EEEEENS4_13SM90_TMA_LOADENS4_14ComposedLayoutINS4_7SwizzleILi2ELi4ELi3EEENS4_18smem_ptr_flag_bitsILi8EEENSS_INS5_IJNSA_ILi8EEESG_EEENS5_IJSG_SB_EEEEEEEvNS4_8identityES11_S1B_vS1C_EENS_8epilogue10collective6detail29Sm90TmaWarpSpecializedAdapterINS1F_15DefaultEpilogueISI_SJ_SJ_NS1E_6thread17LinearCombinationISI_Li1EffLNS1J_9ScaleType4KindE0ELNS_15FloatRoundStyleE2ESI_EENS1_15EpilogueDefaultEEEEEvvEEEEvNT_6ParamsE --------------------------
	.section	.text._ZN7cutlass13device_kernelINS_4gemm6kernel13GemmUniversalIN4cute5tupleIJiiiiEEENS1_10collective13CollectiveMmaINS1_37MainloopSm90TmaGmmaWarpSpecializedFP8ILi11ENS5_IJNS4_1CILi1EEESB_SB_EEENS1_35KernelTmaWarpSpecializedCooperativeEEENS5_IJNSA_ILi256EEENSA_ILi64EEESG_EEENS_12float_e5m2_tENS5_IJlSB_lEEESI_SJ_NS4_8TiledMMAINS4_8MMA_AtomIJNS4_4SM904GMMA30MMA_64x64x32_F32E5M2E5M2_SS_TNILNSN_7ScaleInE1ELSP_1EEEEEENS4_6LayoutINS5_IJNSA_ILi2EEESB_SB_EEENS5_IJSB_NSA_ILi0EEESV_EEEEENS5_IJNS4_10UnderscoreESY_SY_EEEEENS4_13SM90_TMA_LOADENS4_14ComposedLayoutINS4_7SwizzleILi2ELi4ELi3EEENS4_18smem_ptr_flag_bitsILi8EEENSS_INS5_IJNSA_ILi8EEESG_EEENS5_IJSG_SB_EEEEEEEvNS4_8identityES11_S1B_vS1C_EENS_8epilogue10collective6detail29Sm90TmaWarpSpecializedAdapterINS1F_15DefaultEpilogueISI_SJ_SJ_NS1E_6thread17LinearCombinationISI_Li1EffLNS1J_9ScaleType4KindE0ELNS_15FloatRoundStyleE2ESI_EENS1_15EpilogueDefaultEEEEEvvEEEEvNT_6ParamsE,"ax",@progbits
	.align	128
.text._ZN7cutlass13device_kernelINS_4gemm6kernel13GemmUniversalIN4cute5tupleIJiiiiEEENS1_10collective13CollectiveMmaINS1_37MainloopSm90TmaGmmaWarpSpecializedFP8ILi11ENS5_IJNS4_1CILi1EEESB_SB_EEENS1_35KernelTmaWarpSpecializedCooperativeEEENS5_IJNSA_ILi256EEENSA_ILi64EEESG_EEENS_12float_e5m2_tENS5_IJlSB_lEEESI_SJ_NS4_8TiledMMAINS4_8MMA_AtomIJNS4_4SM904GMMA30MMA_64x64x32_F32E5M2E5M2_SS_TNILNSN_7ScaleInE1ELSP_1EEEEEENS4_6LayoutINS5_IJNSA_ILi2EEESB_SB_EEENS5_IJSB_NSA_ILi0EEESV_EEEEENS5_IJNS4_10UnderscoreESY_SY_EEEEENS4_13SM90_TMA_LOADENS4_14ComposedLayoutINS4_7SwizzleILi2ELi4ELi3EEENS4_18smem_ptr_flag_bitsILi8EEENSS_INS5_IJNSA_ILi8EEESG_EEENS5_IJSG_SB_EEEEEEEvNS4_8identityES11_S1B_vS1C_EENS_8epilogue10collective6detail29Sm90TmaWarpSpecializedAdapterINS1F_15DefaultEpilogueISI_SJ_SJ_NS1E_6thread17LinearCombinationISI_Li1EffLNS1J_9ScaleType4KindE0ELNS_15FloatRoundStyleE2ESI_EENS1_15EpilogueDefaultEEEEEvvEEEEvNT_6ParamsE:
        .type           _ZN7cutlass13device_kernelINS_4gemm6kernel13GemmUniversalIN4cute5tupleIJiiiiEEENS1_10collective13CollectiveMmaINS1_37MainloopSm90TmaGmmaWarpSpecializedFP8ILi11ENS5_IJNS4_1CILi1EEESB_SB_EEENS1_35KernelTmaWarpSpecializedCooperativeEEENS5_IJNSA_ILi256EEENSA_ILi64EEESG_EEENS_12float_e5m2_tENS5_IJlSB_lEEESI_SJ_NS4_8TiledMMAINS4_8MMA_AtomIJNS4_4SM904GMMA30MMA_64x64x32_F32E5M2E5M2_SS_TNILNSN_7ScaleInE1ELSP_1EEEEEENS4_6LayoutINS5_IJNSA_ILi2EEESB_SB_EEENS5_IJSB_NSA_ILi0EEESV_EEEEENS5_IJNS4_10UnderscoreESY_SY_EEEEENS4_13SM90_TMA_LOADENS4_14ComposedLayoutINS4_7SwizzleILi2ELi4ELi3EEENS4_18smem_ptr_flag_bitsILi8EEENSS_INS5_IJNSA_ILi8EEESG_EEENS5_IJSG_SB_EEEEEEEvNS4_8identityES11_S1B_vS1C_EENS_8epilogue10collective6detail29Sm90TmaWarpSpecializedAdapterINS1F_15DefaultEpilogueISI_SJ_SJ_NS1E_6thread17LinearCombinationISI_Li1EffLNS1J_9ScaleType4KindE0ELNS_15FloatRoundStyleE2ESI_EENS1_15EpilogueDefaultEEEEEvvEEEEvNT_6ParamsE,@function
        .size           _ZN7cutlass13device_kernelINS_4gemm6kernel13GemmUniversalIN4cute5tupleIJiiiiEEENS1_10collective13CollectiveMmaINS1_37MainloopSm90TmaGmmaWarpSpecializedFP8ILi11ENS5_IJNS4_1CILi1EEESB_SB_EEENS1_35KernelTmaWarpSpecializedCooperativeEEENS5_IJNSA_ILi256EEENSA_ILi64EEESG_EEENS_12float_e5m2_tENS5_IJlSB_lEEESI_SJ_NS4_8TiledMMAINS4_8MMA_AtomIJNS4_4SM904GMMA30MMA_64x64x32_F32E5M2E5M2_SS_TNILNSN_7ScaleInE1ELSP_1EEEEEENS4_6LayoutINS5_IJNSA_ILi2EEESB_SB_EEENS5_IJSB_NSA_ILi0EEESV_EEEEENS5_IJNS4_10UnderscoreESY_SY_EEEEENS4_13SM90_TMA_LOADENS4_14ComposedLayoutINS4_7SwizzleILi2ELi4ELi3EEENS4_18smem_ptr_flag_bitsILi8EEENSS_INS5_IJNSA_ILi8EEESG_EEENS5_IJSG_SB_EEEEEEEvNS4_8identityES11_S1B_vS1C_EENS_8epilogue10collective6detail29Sm90TmaWarpSpecializedAdapterINS1F_15DefaultEpilogueISI_SJ_SJ_NS1E_6thread17LinearCombinationISI_Li1EffLNS1J_9ScaleType4KindE0ELNS_15FloatRoundStyleE2ESI_EENS1_15EpilogueDefaultEEEEEvvEEEEvNT_6ParamsE,(.L_x_216 - _ZN7cutlass13device_kernelINS_4gemm6kernel13GemmUniversalIN4cute5tupleIJiiiiEEENS1_10collective13CollectiveMmaINS1_37MainloopSm90TmaGmmaWarpSpecializedFP8ILi11ENS5_IJNS4_1CILi1EEESB_SB_EEENS1_35KernelTmaWarpSpecializedCooperativeEEENS5_IJNSA_ILi256EEENSA_ILi64EEESG_EEENS_12float_e5m2_tENS5_IJlSB_lEEESI_SJ_NS4_8TiledMMAINS4_8MMA_AtomIJNS4_4SM904GMMA30MMA_64x64x32_F32E5M2E5M2_SS_TNILNSN_7ScaleInE1ELSP_1EEEEEENS4_6LayoutINS5_IJNSA_ILi2EEESB_SB_EEENS5_IJSB_NSA_ILi0EEESV_EEEEENS5_IJNS4_10UnderscoreESY_SY_EEEEENS4_13SM90_TMA_LOADENS4_14ComposedLayoutINS4_7SwizzleILi2ELi4ELi3EEENS4_18smem_ptr_flag_bitsILi8EEENSS_INS5_IJNSA_ILi8EEESG_EEENS5_IJSG_SB_EEEEEEEvNS4_8identityES11_S1B_vS1C_EENS_8epilogue10collective6detail29Sm90TmaWarpSpecializedAdapterINS1F_15DefaultEpilogueISI_SJ_SJ_NS1E_6thread17LinearCombinationISI_Li1EffLNS1J_9ScaleType4KindE0ELNS_15FloatRoundStyleE2ESI_EENS1_15EpilogueDefaultEEEEEvvEEEEvNT_6ParamsE)
        .other          _ZN7cutlass13device_kernelINS_4gemm6kernel13GemmUniversalIN4cute5tupleIJiiiiEEENS1_10collective13CollectiveMmaINS1_37MainloopSm90TmaGmmaWarpSpecializedFP8ILi11ENS5_IJNS4_1CILi1EEESB_SB_EEENS1_35KernelTmaWarpSpecializedCooperativeEEENS5_IJNSA_ILi256EEENSA_ILi64EEESG_EEENS_12float_e5m2_tENS5_IJlSB_lEEESI_SJ_NS4_8TiledMMAINS4_8MMA_AtomIJNS4_4SM904GMMA30MMA_64x64x32_F32E5M2E5M2_SS_TNILNSN_7ScaleInE1ELSP_1EEEEEENS4_6LayoutINS5_IJNSA_ILi2EEESB_SB_EEENS5_IJSB_NSA_ILi0EEESV_EEEEENS5_IJNS4_10UnderscoreESY_SY_EEEEENS4_13SM90_TMA_LOADENS4_14ComposedLayoutINS4_7SwizzleILi2ELi4ELi3EEENS4_18smem_ptr_flag_bitsILi8EEENSS_INS5_IJNSA_ILi8EEESG_EEENS5_IJSG_SB_EEEEEEEvNS4_8identityES11_S1B_vS1C_EENS_8epilogue10collective6detail29Sm90TmaWarpSpecializedAdapterINS1F_15DefaultEpilogueISI_SJ_SJ_NS1E_6thread17LinearCombinationISI_Li1EffLNS1J_9ScaleType4KindE0ELNS_15FloatRoundStyleE2ESI_EENS1_15EpilogueDefaultEEEEEvvEEEEvNT_6ParamsE,@"STO_CUDA_ENTRY STV_DEFAULT"
_ZN7cutlass13device_kernelINS_4gemm6kernel13GemmUniversalIN4cute5tupleIJiiiiEEENS1_10collective13CollectiveMmaINS1_37MainloopSm90TmaGmmaWarpSpecializedFP8ILi11ENS5_IJNS4_1CILi1EEESB_SB_EEENS1_35KernelTmaWarpSpecializedCooperativeEEENS5_IJNSA_ILi256EEENSA_ILi64EEESG_EEENS_12float_e5m2_tENS5_IJlSB_lEEESI_SJ_NS4_8TiledMMAINS4_8MMA_AtomIJNS4_4SM904GMMA30MMA_64x64x32_F32E5M2E5M2_SS_TNILNSN_7ScaleInE1ELSP_1EEEEEENS4_6LayoutINS5_IJNSA_ILi2EEESB_SB_EEENS5_IJSB_NSA_ILi0EEESV_EEEEENS5_IJNS4_10UnderscoreESY_SY_EEEEENS4_13SM90_TMA_LOADENS4_14ComposedLayoutINS4_7SwizzleILi2ELi4ELi3EEENS4_18smem_ptr_flag_bitsILi8EEENSS_INS5_IJNSA_ILi8EEESG_EEENS5_IJSG_SB_EEEEEEEvNS4_8identityES11_S1B_vS1C_EENS_8epilogue10collective6detail29Sm90TmaWarpSpecializedAdapterINS1F_15DefaultEpilogueISI_SJ_SJ_NS1E_6thread17LinearCombinationISI_Li1EffLNS1J_9ScaleType4KindE0ELNS_15FloatRoundStyleE2ESI_EENS1_15EpilogueDefaultEEEEEvvEEEEvNT_6ParamsE:
[----:B------:R-:W-:Y:S01]  /*0000*/  LDC R1, c[0x0][0x28] ;  /* 0x00000a00ff017b82 */ /* 0x000fe20000000800 */
[----:B------:R-:W0:Y:S01]  /*0010*/  S2R R0, SR_TID.X ;  /* 0x0000000000007919 */ /* 0x000e220000002100 */
[----:B------:R-:W-:Y:S01]  /*0020*/  ELECT P0, URZ, PT ;  /* 0x00000000003f782f */ /* 0x000fe20003800000 */
[----:B------:R-:W-:Y:S01]  /*0030*/  BSSY B0, `(.L_x_0) ;  /* 0x000000f000007945 */ /* 0x000fe20003800000 */
[--C-:B0-----:R-:W-:Y:S02]  /*0040*/  SHF.R.U32.HI R2, RZ, 0x5, R0.reuse ;  /* 0x00000005ff027819 */ /* 0x101fe40000011600 */
[----:B------:R-:W-:-:S03]  /*0050*/  SHF.R.U32.HI R3, RZ, 0x7, R0 ;  /* 0x00000007ff037819 */ /* 0x000fc60000011600 */
[----:B------:R-:W0:Y:S04]  /*0060*/  SHFL.IDX PT, R5, R2, RZ, 0x1f ;  /* 0x00001fff02057589 */ /* 0x000e2800000e0000 */
[----:B------:R1:W2:Y:S01]  /*0070*/  SHFL.IDX PT, R6, R3, RZ, 0x1f ;  /* 0x00001fff03067589 */ /* 0x0002a200000e0000 */
[----:B0-----:R-:W-:-:S13]  /*0080*/  ISETP.NE.OR P0, PT, R5, RZ, !P0 ;  /* 0x000000ff0500720c */ /* 0x001fda0004705670 */
[----:B-12---:R-:W-:Y:S05]  /*0090*/  @P0 BRA `(.L_x_1) ;  /* 0x0000000000200947 */ /* 0x006fea0003800000 */
[----:B------:R-:W-:Y:S02]  /*00a0*/  ULDC.64 UR4, c[0x0][0x198] ;  /* 0x0000660000047ab9 */ /* 0x000fe40000000a00 */
[----:B------:R-:W-:Y:S02]  /*00b0*/  UIADD3 UR6, UP0, UR4, 0xf0, URZ ;  /* 0x000000f004067890 */ /* 0x000fe4000ff1e03f */
[----:B------:R-:W-:Y:S02]  /*00c0*/  UIADD3 UR4, UP1, UR4, 0x1f0, URZ ;  /* 0x000001f004047890 */ /* 0x000fe4000ff3e03f */
[----:B------:R-:W-:Y:S02]  /*00d0*/  UIADD3.X UR7, URZ, UR5, URZ, UP0, !UPT ;  /* 0x000000053f077290 */ /* 0x000fe400087fe43f */
[----:B------:R-:W-:-:S07]  /*00e0*/  UIADD3.X UR5, URZ, UR5, URZ, UP1, !UPT ;  /* 0x000000053f057290 */ /* 0x000fce0008ffe43f */
[----:B------:R0:W-:Y:S02]  /*00f0*/  UTMACCTL.PF [UR6] ;  /* 0x00000000060079b9 */ /* 0x0001e40008040000 */
[----:B------:R0:W-:Y:S02]  /*0100*/  UTMACCTL.PF [UR4] ;  /* 0x00000000040079b9 */ /* 0x0001e40008040000 */
[----:B0-----:R-:W-:Y:S01]  /*0110*/  NOP ;  /* 0x0000000000007918 */ /* 0x001fe20000000000 */
.L_x_1:
[----:B------:R-:W-:Y:S05]  /*0120*/  BSYNC B0 ;  /* 0x0000000000007941 */ /* 0x000fea0003800000 */
.L_x_0:
[----:B------:R-:W0:Y:S02]  /*0130*/  SHFL.IDX PT, R3, R2, RZ, 0x1f ;  /* 0x00001fff02037589 */ /* 0x000e2400000e0000 */
[----:B0-----:R-:W-:-:S13]  /*0140*/  ISETP.NE.AND P0, PT, R3, RZ, PT ;  /* 0x000000ff0300720c */ /* 0x001fda0003f05270 */
[----:B------:R-:W-:Y:S05]  /*0150*/  @P0 BRA `(.L_x_2) ;  /* 0x00000000009c0947 */ /* 0x000fea0003800000 */
[----:B------:R-:W-:Y:S01]  /*0160*/  ELECT P0, URZ, PT ;  /* 0x00000000003f782f */ /* 0x000fe20003800000 */
[----:B------:R-:W-:-:S12]  /*0170*/  BSSY B0, `(.L_x_2) ;  /* 0x0000025000007945 */ /* 0x000fd80003800000 */
[----:B------:R-:W-:Y:S05]  /*0180*/  @!P0 BRA `(.L_x_3) ;  /* 0x00000000008c8947 */ /* 0x000fea0003800000 */
[----:B------:R-:W0:Y:S01]  /*0190*/  S2UR UR8, SR_CgaCtaId ;  /* 0x00000000000879c3 */ /* 0x000e220000008800 */
[----:B------:R-:W-:Y:S01]  /*01a0*/  UMOV UR4, 0x400 ;  /* 0x0000040000047882 */ /* 0x000fe20000000000 */
[----:B------:R-:W-:Y:S01]  /*01b0*/  UMOV UR5, 0x1 ;  /* 0x0000000100057882 */ /* 0x000fe20000000000 */
[----:B------:R-:W-:Y:S02]  /*01c0*/  UMOV UR6, 0x100 ;  /* 0x0000010000067882 */ /* 0x000fe40000000000 */
[----:B------:R-:W-:-:S04]  /*01d0*/  UIADD3 UR6, -UR6, 0x100000, URZ ;  /* 0x0010000006067890 */ /* 0x000fc8000fffe13f */
[----:B------:R-:W-:Y:S02]  /*01e0*/  USHF.L.U32 UR7, UR6, 0xb, URZ ;  /* 0x0000000b06077899 */ /* 0x000fe4000800063f */
[----:B------:R-:W-:Y:S02]  /*01f0*/  USHF.L.U32 UR6, UR6, 0x1, URZ ;  /* 0x0000000106067899 */ /* 0x000fe4000800063f */
[----:B0-----:R-:W-:Y:S02]  /*0200*/  ULEA UR8, UR8, UR4, 0x18 ;  /* 0x0000000408087291 */ /* 0x001fe4000f8ec03f */
[----:B------:R-:W-:-:S04]  /*0210*/  UIADD3 UR4, -UR5, 0x100000, URZ ;  /* 0x0010000005047890 */ /* 0x000fc8000fffe13f */
[----:B------:R-:W-:Y:S02]  /*0220*/  USHF.L.U32 UR5, UR4, 0xb, URZ ;  /* 0x0000000b04057899 */ /* 0x000fe4000800063f */
[----:B------:R-:W-:Y:S01]  /*0230*/  USHF.L.U32 UR4, UR4, 0x1, URZ ;  /* 0x0000000104047899 */ /* 0x000fe2000800063f */
[----:B------:R-:W0:Y:S11]  /*0240*/  FENCE.VIEW.ASYNC.S ;  /* 0x00000000000073c6 */ /* 0x000e360000000000 */
[----:B0-----:R0:W1:Y:S01]  /*0250*/  SYNCS.EXCH.64 URZ, [UR8], UR4 ;  /* 0x00000004083f75b2 */ /* 0x0010620008000100 */
[----:B------:R0:W2:Y:S01]  /*0260*/  SYNCS.EXCH.64 URZ, [UR8+0x58], UR6 ;  /* 0x00005806083f75b2 */ /* 0x0000a20008000100 */
[----:B------:R0:W3:Y:S01]  /*0270*/  SYNCS.EXCH.64 URZ, [UR8+0x8], UR4 ;  /* 0x00000804083f75b2 */ /* 0x0000e20008000100 */
[----:B------:R0:W4:Y:S01]  /*0280*/  SYNCS.EXCH.64 URZ, [UR8+0x60], UR6 ;  /* 0x00006006083f75b2 */ /* 0x0001220008000100 */
[----:B------:R0:W0:Y:S01]  /*0290*/  SYNCS.EXCH.64 URZ, [UR8+0x10], UR4 ;  /* 0x00001004083f75b2 */ /* 0x0000220008000100 */
        /* <DEDUP_REMOVED lines=17> */
[----:B------:R-:W-:Y:S01]  /*03b0*/  NOP ;  /* 0x0000000000007918 */ /* 0x000fe20000000000 */
.L_x_3:
[----:B0-----:R-:W-:Y:S05]  /*03c0*/  BSYNC B0 ;  /* 0x0000000000007941 */ /* 0x001fea0003800000 */
.L_x_2:
[----:B------:R-:W0:Y:S01]  /*03d0*/  SHFL.IDX PT, R2, R2, RZ, 0x1f ;  /* 0x00001fff02027589 */ /* 0x000e2200000e0000 */
[----:B------:R-:W5:Y:S01]  /*03e0*/  LDC R3, c[0x0][0x65c] ;  /* 0x00019700ff037b82 */ /* 0x000f620000000800 */
[----:B------:R-:W-:Y:S02]  /*03f0*/  ELECT P0, URZ, PT ;  /* 0x00000000003f782f */ /* 0x000fe40003800000 */
[----:B------:R-:W-:Y:S01]  /*0400*/  SHF.R.S32.HI R4, RZ, 0x1f, R5 ;  /* 0x0000001fff047819 */ /* 0x000fe20000011405 */
[----:B------:R-:W1:Y:S01]  /*0410*/  S2R R10, SR_CTAID.Y ;  /* 0x00000000000a7919 */ /* 0x000e620000002600 */
[----:B------:R-:W-:Y:S01]  /*0420*/  UMOV UR4, 0x20 ;  /* 0x0000002000047882 */ /* 0x000fe20000000000 */
[C---:B------:R-:W-:Y:S01]  /*0430*/  ISETP.NE.AND P2, PT, R6.reuse, RZ, PT ;  /* 0x000000ff0600720c */ /* 0x040fe20003f45270 */
[----:B------:R-:W-:Y:S01]  /*0440*/  VIADD R11, R6, 0xffffffff ;  /* 0xffffffff060b7836 */ /* 0x000fe20000000000 */
[----:B------:R-:W2:Y:S01]  /*0450*/  S2R R8, SR_CTAID.X ;  /* 0x0000000000087919 */ /* 0x000ea20000002500 */
[----:B------:R-:W-:Y:S01]  /*0460*/  LEA.HI R4, R4, R5, RZ, 0x2 ;  /* 0x0000000504047211 */ /* 0x000fe200078f10ff */
[----:B------:R-:W-:Y:S01]  /*0470*/  NOP ;  /* 0x0000000000007918 */ /* 0x000fe20000000000 */
[----:B------:R-:W-:Y:S01]  /*0480*/  NOP ;  /* 0x0000000000007918 */ /* 0x000fe20000000000 */
[----:B------:R-:W-:-:S02]  /*0490*/  ISETP.GE.U32.AND P1, PT, R11, 0x2, PT ;  /* 0x000000020b00780c */ /* 0x000fc40003f26070 */
[----:B------:R-:W-:-:S05]  /*04a0*/  LOP3.LUT R4, R4, 0xfffffffc, RZ, 0xc0, !PT ;  /* 0xfffffffc04047812 */ /* 0x000fca00078ec0ff */
[----:B------:R-:W-:Y:S01]  /*04b0*/  IMAD.IADD R5, R5, 0x1, -R4 ;  /* 0x0000000105057824 */ /* 0x000fe200078e0a04 */
[----:B0-----:R-:W-:Y:S02]  /*04c0*/  ISETP.NE.OR P0, PT, R2, RZ, !P0 ;  /* 0x000000ff0200720c */ /* 0x001fe40004705670 */
[----:B-----5:R-:W-:-:S11]  /*04d0*/  ISETP.NE.AND P3, PT, R3, 0x1, PT ;  /* 0x000000010300780c */ /* 0x020fd60003f65270 */
[----:B------:R-:W-:Y:S01]  /*04e0*/  VOTEU.ALL UP0, P0 ;  /* 0x00000000003f7886 */ /* 0x000fe20000000000 */
[----:B------:R-:W-:Y:S01]  /*04f0*/  VOTEU.ALL UP1, P0 ;  /* 0x00000000003f7886 */ /* 0x000fe20000020000 */
[----:B------:R-:W2:Y:S01]  /*0500*/  @P3 LDC R9, c[0x0][0x10] ;  /* 0x00000400ff093b82 */ /* 0x000ea20000000800 */
[----:B-1----:R-:W-:Y:S02]  /*0510*/  @P3 IMAD.MOV.U32 R2, RZ, RZ, R10 ;  /* 0x000000ffff023224 */ /* 0x002fe400078e000a */
[----:B------:R-:W-:Y:S01]  /*0520*/  @!UP0 UMOV UR6, 0x400 ;  /* 0x0000040000068882 */ /* 0x000fe20000000000 */
[----:B------:R-:W-:-:S04]  /*0530*/  @!UP0 UIADD3 UR4, -UR4, 0x100000, URZ ;  /* 0x0010000004048890 */ /* 0x000fc8000fffe13f */
[----:B------:R-:W-:Y:S02]  /*0540*/  @!UP0 USHF.L.U32 UR5, UR4, 0xb, URZ ;  /* 0x0000000b04058899 */ /* 0x000fe4000800063f */
[----:B------:R-:W-:Y:S01]  /*0550*/  @!UP0 USHF.L.U32 UR4, UR4, 0x1, URZ ;  /* 0x0000000104048899 */ /* 0x000fe2000800063f */
[----:B------:R-:W-:Y:S02]  /*0560*/  @P3 IMAD.MOV.U32 R3, RZ, RZ, RZ ;  /* 0x000000ffff033224 */ /* 0x000fe400078e00ff */
[----:B------:R-:W-:Y:S01]  /*0570*/  @P3 IMAD.MOV.U32 R13, RZ, RZ, RZ ;  /* 0x000000ffff0d3224 */ /* 0x000fe200078e00ff */
[----:B------:R-:W0:Y:S08]  /*0580*/  @!UP0 S2UR UR7, SR_CgaCtaId ;  /* 0x00000000000789c3 */ /* 0x000e300000008800 */
[----:B------:R-:W1:Y:S01]  /*0590*/  @!P3 LDC R7, c[0x0][0xc] ;  /* 0x00000300ff07bb82 */ /* 0x000e620000000800 */
[----:B--2---:R-:W-:-:S04]  /*05a0*/  @P3 IMAD.WIDE.U32 R2, R8, R9, R2 ;  /* 0x0000000908023225 */ /* 0x004fc800078e0002 */
[----:B------:R-:W-:Y:S02]  /*05b0*/  IMAD.MOV.U32 R9, RZ, RZ, RZ ;  /* 0x000000ffff097224 */ /* 0x000fe400078e00ff */
[----:B------:R-:W-:Y:S01]  /*05c0*/  @P3 IMAD.IADD R3, R3, 0x1, R13 ;  /* 0x0000000103033824 */ /* 0x000fe200078e020d */
[----:B0-----:R-:W-:Y:S01]  /*05d0*/  @!UP0 ULEA UR6, UR7, UR6, 0x18 ;  /* 0x0000000607068291 */ /* 0x001fe2000f8ec03f */
[----:B------:R-:W-:Y:S01]  /*05e0*/  VOTEU.ALL UP0, P0 ;  /* 0x00000000003f7886 */ /* 0x000fe20000000000 */
[----:B------:R-:W-:-:S04]  /*05f0*/  ISETP.NE.AND P0, PT, R5, 0x3, PT ;  /* 0x000000030500780c */ /* 0x000fc80003f05270 */
[----:B------:R-:W-:-:S04]  /*0600*/  ISETP.EQ.OR P0, PT, R5, RZ, !P0 ;  /* 0x000000ff0500720c */ /* 0x000fc80004702670 */
[----:B------:R-:W-:Y:S01]  /*0610*/  ISETP.EQ.AND P0, PT, R6, RZ, P0 ;  /* 0x000000ff0600720c */ /* 0x000fe20000702270 */
[----:B------:R-:W0:Y:S02]  /*0620*/  FENCE.VIEW.ASYNC.S ;  /* 0x00000000000073c6 */ /* 0x000e240000000000 */
[----:B0-----:R0:W3:Y:S01]  /*0630*/  @!UP0 SYNCS.EXCH.64 URZ, [UR6+0xc0], UR4 ;  /* 0x0000c004063f85b2 */ /* 0x0010e20008000100 */
[----:B-1----:R-:W-:Y:S01]  /*0640*/  @!P3 IMAD.WIDE.U32 R6, R7, R10, R8 ;  /* 0x0000000a0706b225 */ /* 0x002fe200078e0008 */
[----:B------:R-:W-:-:S03]  /*0650*/  SEL R4, RZ, 0x1, !P0 ;  /* 0x00000001ff047807 */ /* 0x000fc60004000000 */
[----:B------:R-:W-:Y:S02]  /*0660*/  @!P3 IMAD.MOV.U32 R2, RZ, RZ, R6 ;  /* 0x000000ffff02b224 */ /* 0x000fe400078e0006 */
[----:B------:R-:W-:Y:S01]  /*0670*/  @!P3 IMAD.MOV.U32 R3, RZ, RZ, R7 ;  /* 0x000000ffff03b224 */ /* 0x000fe200078e0007 */
[----:B------:R-:W-:Y:S01]  /*0680*/  SEL R4, R4, 0x2, P1 ;  /* 0x0000000204047807 */ /* 0x000fe20000800000 */
[----:B------:R0:W3:Y:S01]  /*0690*/  @!UP1 SYNCS.EXCH.64 URZ, [UR6+0xc8], UR4 ;  /* 0x0000c804063f95b2 */ /* 0x0000e20008000100 */
[----:B------:R-:W-:Y:S01]  /*06a0*/  NOP ;  /* 0x0000000000007918 */ /* 0x000fe20000000000 */
[----:B---34-:R-:W-:Y:S06]  /*06b0*/  BAR.SYNC.DEFER_BLOCKING 0x0 ;  /* 0x0000000000007b1d */ /* 0x018fec0000010000 */
[----:B------:R-:W-:Y:S05]  /*06c0*/  @!P2 BRA `(.L_x_4) ;  /* 0x00000078000ca947 */ /* 0x000fea0003800000 */
[----:B------:R-:W-:-:S13]  /*06d0*/  ISETP.GT.U32.AND P0, PT, R11, 0x1, PT ;  /* 0x000000010b00780c */ /* 0x000fda0003f04070 */
[----:B0-----:R-:W-:Y:S05]  /*06e0*/  @P0 EXIT ;  /* 0x000000000000094d */ /* 0x001fea0003800000 */
[----:B------:R-:W-:Y:S01]  /*06f0*/  ULDC.64 UR4, c[0x0][0x650] ;  /* 0x0001940000047ab9 */ /* 0x000fe20000000a00 */
[----:B------:R-:W-:Y:S01]  /*0700*/  PRMT R12, RZ, 0x7610, R12 ;  /* 0x00007610ff0c7816 */ /* 0x000fe2000000000c */
[----:B------:R-:W-:Y:S01]  /*0710*/  IMAD.MOV.U32 R6, RZ, RZ, -0x1 ;  /* 0xffffffffff067424 */ /* 0x000fe200078e00ff */
[----:B------:R-:W-:Y:S01]  /*0720*/  ISETP.GE.U32.AND P0, PT, R2, UR4, PT ;  /* 0x0000000402007c0c */ /* 0x000fe2000bf06070 */
[----:B------:R-:W-:Y:S02]  /*0730*/  IMAD.MOV.U32 R7, RZ, RZ, -0x1 ;  /* 0xffffffffff077424 */ /* 0x000fe400078e00ff */
[----:B------:R-:W-:Y:S01]  /*0740*/  IMAD.MOV.U32 R5, RZ, RZ, -0x1 ;  /* 0xffffffffff057424 */ /* 0x000fe200078e00ff */
[----:B------:R-:W-:-:S13]  /*0750*/  ISETP.GE.U32.AND.EX P0, PT, R3, UR5, PT, P0 ;  /* 0x0000000503007c0c */ /* 0x000fda000bf06100 */
[----:B------:R-:W-:Y:S05]  /*0760*/  @P0 BRA `(.L_x_5) ;  /* 0x00000004005c0947 */ /* 0x000fea0003800000 */
[----:B------:R-:W0:Y:S01]  /*0770*/  LDC.64 R16, c[0x0][0x628] ;  /* 0x00018a00ff107b82 */ /* 0x000e220000000a00 */
[----:B------:R-:W-:Y:S02]  /*0780*/  IMAD.MOV.U32 R6, RZ, RZ, R2 ;  /* 0x000000ffff067224 */ /* 0x000fe400078e0002 */
[----:B------:R-:W-:-:S05]  /*0790*/  IMAD.MOV.U32 R7, RZ, RZ, R3 ;  /* 0x000000ffff077224 */ /* 0x000fca00078e0003 */
[----:B------:R-:W1:Y:S08]  /*07a0*/  LDC R18, c[0x0][0x630] ;  /* 0x00018c00ff127b82 */ /* 0x000e700000000800 */
[----:B------:R-:W2:Y:S01]  /*07b0*/  LDC.64 R20, c[0x0][0x620] ;  /* 0x00018800ff147b82 */ /* 0x000ea20000000a00 */
[----:B0-----:R-:W-:-:S04]  /*07c0*/  ISETP.NE.U32.AND P0, PT, R16, RZ, PT ;  /* 0x000000ff1000720c */ /* 0x001fc80003f05070 */
[----:B------:R-:W-:-:S13]  /*07d0*/  ISETP.NE.AND.EX P0, PT, R17, RZ, PT, P0 ;  /* 0x000000ff1100720c */ /* 0x000fda0003f05300 */
[----:B-12---:R-:W-:Y:S05]  /*07e0*/  @!P0 BRA `(.L_x_6) ;  /* 0x0000000000288947 */ /* 0x006fea0003800000 */
[----:B------:R-:W0:Y:S02]  /*07f0*/  LDC R5, c[0x0][0x634] ;  /* 0x00018d00ff057b82 */ /* 0x000e240000000800 */
[----:B0-----:R-:W-:-:S05]  /*0800*/  IADD3 R5, P0, R2, R5, RZ ;  /* 0x0000000502057210 */ /* 0x001fca0007f1e0ff */
[----:B------:R-:W-:-:S04]  /*0810*/  IMAD.X R11, RZ, RZ, R3, P0 ;  /* 0x000000ffff0b7224 */ /* 0x000fc800000e0603 */
[----:B------:R-:W-:-:S04]  /*0820*/  IMAD.WIDE.U32 R6, R11, R16, RZ ;  /* 0x000000100b067225 */ /* 0x000fc800078e00ff */
[----:B------:R-:W-:-:S04]  /*0830*/  IMAD.WIDE.U32 R12, P0, R5, R17, R6 ;  /* 0x00000011050c7225 */ /* 0x000fc80007800006 */
[----:B------:R-:W-:-:S04]  /*0840*/  IMAD.WIDE.U32 R6, R5, R16, RZ ;  /* 0x0000001005067225 */ /* 0x000fc800078e00ff */
[----:B------:R-:W-:Y:S01]  /*0850*/  IMAD.X R15, RZ, RZ, RZ, P0 ;  /* 0x000000ffff0f7224 */ /* 0x000fe200000e06ff */
[----:B------:R-:W-:Y:S01]  /*0860*/  IADD3 RZ, P0, R7, R12, RZ ;  /* 0x0000000c07ff7210 */ /* 0x000fe20007f1e0ff */
[----:B------:R-:W-:-:S04]  /*0870*/  IMAD.MOV.U32 R14, RZ, RZ, R13 ;  /* 0x000000ffff0e7224 */ /* 0x000fc800078e000d */
[----:B------:R-:W-:-:S08]  /*0880*/  IMAD.WIDE.U32.X R6, R11, R17, R14, P0 ;  /* 0x000000110b067225 */ /* 0x000fd000000e040e */
.L_x_6:
[--C-:B------:R-:W-:Y:S01]  /*0890*/  SHF.R.U64 R26, R6, R18, R7.reuse ;  /* 0x00000012061a7219 */ /* 0x100fe20000001207 */
[----:B------:R-:W0:Y:S01]  /*08a0*/  LDC.64 R22, c[0x0][0x640] ;  /* 0x00019000ff167b82 */ /* 0x000e220000000a00 */
[----:B------:R-:W-:Y:S01]  /*08b0*/  I2FP.F32.U32 R5, R8 ;  /* 0x0000000800057245 */ /* 0x000fe20000201000 */
[----:B------:R-:W-:Y:S01]  /*08c0*/  ULDC UR4, c[0x0][0x150] ;  /* 0x0000540000047ab9 */ /* 0x000fe20000000800 */
[----:B------:R-:W-:Y:S02]  /*08d0*/  SHF.R.U32.HI R6, RZ, R18, R7 ;  /* 0x00000012ff067219 */ /* 0x000fe40000011607 */
[----:B------:R-:W-:Y:S01]  /*08e0*/  IADD3 R11, P0, RZ, -R26, RZ ;  /* 0x8000001aff0b7210 */ /* 0x000fe20007f1e0ff */
[----:B------:R-:W-:Y:S01]  /*08f0*/  FMUL R5, R5, UR4 ;  /* 0x0000000405057c20 */ /* 0x000fe20008400000 */
[----:B------:R-:W-:Y:S01]  /*0900*/  ULDC UR4, c[0x0][0x154] ;  /* 0x0000550000047ab9 */ /* 0x000fe20000000800 */
[----:B------:R-:W1:Y:S02]  /*0910*/  LDC R14, c[0x0][0x618] ;  /* 0x00018600ff0e7b82 */ /* 0x000e640000000800 */
[----:B------:R-:W-:-:S02]  /*0920*/  IMAD.X R13, RZ, RZ, ~R6, P0 ;  /* 0x000000ffff0d7224 */ /* 0x000fc400000e0e06 */
[----:B------:R-:W2:Y:S01]  /*0930*/  F2I.U32.TRUNC.NTZ R5, R5 ;  /* 0x0000000500057305 */ /* 0x000ea2000020f000 */
[----:B------:R-:W-:-:S03]  /*0940*/  IMAD.WIDE.U32 R6, R11, R20, R2 ;  /* 0x000000140b067225 */ /* 0x000fc600078e0002 */
[----:B------:R-:W3:Y:S01]  /*0950*/  LDC R9, c[0x0][0x144] ;  /* 0x00005100ff097b82 */ /* 0x000ee20000000800 */
[----:B------:R-:W-:-:S04]  /*0960*/  IMAD R12, R13, R20, RZ ;  /* 0x000000140d0c7224 */ /* 0x000fc800078e02ff */
[----:B------:R-:W-:Y:S02]  /*0970*/  IMAD R11, R11, R21, R12 ;  /* 0x000000150b0b7224 */ /* 0x000fe400078e020c */
[----:B------:R-:W-:Y:S01]  /*0980*/  IMAD.MOV.U32 R12, RZ, RZ, 0x1 ;  /* 0x00000001ff0c7424 */ /* 0x000fe200078e00ff */
[----:B------:R-:W4:Y:S01]  /*0990*/  LDC R18, c[0x0][0x608] ;  /* 0x00018200ff127b82 */ /* 0x000f220000000800 */
[----:B------:R-:W-:Y:S01]  /*09a0*/  IMAD.IADD R11, R7, 0x1, R11 ;  /* 0x00000001070b7824 */ /* 0x000fe200078e020b */
[----:B0-----:R-:W-:Y:S01]  /*09b0*/  ISETP.NE.U32.AND P0, PT, R22, RZ, PT ;  /* 0x000000ff1600720c */ /* 0x001fe20003f05070 */
[----:B--2---:R-:W-:-:S03]  /*09c0*/  IMAD.MOV R7, RZ, RZ, -R5 ;  /* 0x000000ffff077224 */ /* 0x004fc600078e0a05 */
[----:B------:R-:W-:Y:S02]  /*09d0*/  ISETP.NE.AND.EX P0, PT, R23, RZ, PT, P0 ;  /* 0x000000ff1700720c */ /* 0x000fe40003f05300 */
[----:B------:R-:W0:Y:S01]  /*09e0*/  LDC R13, c[0x0][0x658] ;  /* 0x00019600ff0d7b82 */ /* 0x000e220000000800 */
[--C-:B-1----:R-:W-:Y:S02]  /*09f0*/  SHF.R.U64 R16, R6, R14, R11.reuse ;  /* 0x0000000e06107219 */ /* 0x102fe4000000120b */
[----:B------:R-:W-:Y:S02]  /*0a00*/  I2FP.F32.U32 R6, R10 ;  /* 0x0000000a00067245 */ /* 0x000fe40000201000 */
[----:B------:R-:W-:-:S03]  /*0a10*/  SHF.R.U32.HI R11, RZ, R14, R11 ;  /* 0x0000000eff0b7219 */ /* 0x000fc6000001160b */
[----:B------:R-:W1:Y:S01]  /*0a20*/  LDC R17, c[0x0][0x148] ;  /* 0x00005200ff117b82 */ /* 0x000e620000000800 */
[----:B---3--:R-:W-:Y:S02]  /*0a30*/  IMAD R5, R9, R7, R8 ;  /* 0x0000000709057224 */ /* 0x008fe400078e0208 */
[----:B------:R-:W-:Y:S01]  /*0a40*/  FMUL R7, R6, UR4 ;  /* 0x0000000406077c20 */ /* 0x000fe20008400000 */
[----:B------:R-:W-:-:S03]  /*0a50*/  IMAD.MOV.U32 R6, RZ, RZ, -0x1 ;  /* 0xffffffffff067424 */ /* 0x000fc600078e00ff */
[----:B------:R2:W3:Y:S01]  /*0a60*/  F2I.U32.TRUNC.NTZ R15, R7 ;  /* 0x00000007000f7305 */ /* 0x0004e2000020f000 */
[----:B------:R-:W1:Y:S01]  /*0a70*/  LDC R21, c[0x0][0x600] ;  /* 0x00018000ff157b82 */ /* 0x000e620000000800 */
[-CC-:B----4-:R-:W-:Y:S02]  /*0a80*/  SHF.R.U64 R27, R16, R18.reuse, R11.reuse ;  /* 0x00000012101b7219 */ /* 0x190fe4000000120b */
[----:B------:R-:W-:-:S05]  /*0a90*/  SHF.R.U32.HI R8, RZ, R18, R11 ;  /* 0x00000012ff087219 */ /* 0x000fca000001160b */
[----:B------:R-:W4:Y:S01]  /*0aa0*/  LDC R20, c[0x0][0x648] ;  /* 0x00019200ff147b82 */ /* 0x000f220000000800 */
[-CC-:B0-----:R-:W-:Y:S02]  /*0ab0*/  SHF.R.U64 R18, R27, R13.reuse, R8.reuse ;  /* 0x0000000d1b127219 */ /* 0x181fe40000001208 */
[-C--:B------:R-:W-:Y:S02]  /*0ac0*/  SHF.L.U32 R6, R6, R13.reuse, RZ ;  /* 0x0000000d06067219 */ /* 0x080fe400000006ff */
[-C--:B------:R-:W-:Y:S02]  /*0ad0*/  SHF.R.U32.HI R8, RZ, R13.reuse, R8 ;  /* 0x0000000dff087219 */ /* 0x080fe40000011608 */
[----:B------:R-:W-:Y:S01]  /*0ae0*/  LOP3.LUT R14, RZ, R6, RZ, 0x33, !PT ;  /* 0x00000006ff0e7212 */ /* 0x000fe200078e33ff */
[----:B------:R-:W0:Y:S01]  /*0af0*/  LDC R25, c[0x0][0x638] ;  /* 0x00018e00ff197b82 */ /* 0x000e220000000800 */
[----:B------:R-:W-:Y:S01]  /*0b00*/  SHF.L.U32 R11, R12, R13, RZ ;  /* 0x0000000d0c0b7219 */ /* 0x000fe200000006ff */
[----:B------:R-:W-:-:S02]  /*0b10*/  IMAD.MOV.U32 R6, RZ, RZ, R18 ;  /* 0x000000ffff067224 */ /* 0x000fc400078e0012 */
[----:B--2---:R-:W-:-:S04]  /*0b20*/  IMAD.MOV.U32 R7, RZ, RZ, R8 ;  /* 0x000000ffff077224 */ /* 0x004fc800078e0008 */
[----:B------:R-:W2:Y:S01]  /*0b30*/  LDC R24, c[0x0][0x610] ;  /* 0x00018400ff187b82 */ /* 0x000ea20000000800 */
[----:B---3--:R-:W-:Y:S05]  /*0b40*/  @!P0 BRA `(.L_x_7) ;  /* 0x0000000000288947 */ /* 0x008fea0003800000 */
[----:B------:R-:W3:Y:S02]  /*0b50*/  LDC R13, c[0x0][0x64c] ;  /* 0x00019300ff0d7b82 */ /* 0x000ee40000000800 */
[----:B---3--:R-:W-:-:S05]  /*0b60*/  IADD3 R13, P0, R18, R13, RZ ;  /* 0x0000000d120d7210 */ /* 0x008fca0007f1e0ff */
        /* <DEDUP_REMOVED lines=8> */
.L_x_7:
[----:B----4-:R-:W-:Y:S01]  /*0bf0*/  SHF.R.U64 R6, R6, R20, R7 ;  /* 0x0000001406067219 */ /* 0x010fe20000001207 */
[----:B-1----:R-:W-:Y:S01]  /*0c00*/  VIADD R7, R21, 0xffffffff ;  /* 0xffffffff15077836 */ /* 0x002fe20000000000 */
[----:B------:R-:W-:Y:S01]  /*0c10*/  LOP3.LUT R14, R27, R14, RZ, 0xc0, !PT ;  /* 0x0000000e1b0e7212 */ /* 0x000fe200078ec0ff */
[----:B------:R-:W-:Y:S02]  /*0c20*/  IMAD.MOV R15, RZ, RZ, -R15 ;  /* 0x000000ffff0f7224 */ /* 0x000fe400078e0a0f */
[----:B------:R-:W-:Y:S01]  /*0c30*/  IMAD.MOV R8, RZ, RZ, -R6 ;  /* 0x000000ffff087224 */ /* 0x000fe200078e0a06 */
[----:B------:R-:W-:Y:S01]  /*0c40*/  LOP3.LUT R7, R16, R7, RZ, 0xc0, !PT ;  /* 0x0000000710077212 */ /* 0x000fe200078ec0ff */
[----:B------:R-:W-:Y:S02]  /*0c50*/  IMAD R14, R11, R6, R14 ;  /* 0x000000060b0e7224 */ /* 0x000fe400078e020e */
[----:B------:R-:W-:Y:S02]  /*0c60*/  @P3 IMAD R5, R17, R15, R10 ;  /* 0x0000000f11053224 */ /* 0x000fe400078e020a */
[----:B0-----:R-:W-:-:S02]  /*0c70*/  IMAD R6, R8, R25, R18 ;  /* 0x0000001908067224 */ /* 0x001fc400078e0212 */
[----:B--2---:R-:W-:Y:S02]  /*0c80*/  IMAD R5, R14, R24, R5 ;  /* 0x000000180e057224 */ /* 0x004fe400078e0205 */
[----:B------:R-:W-:Y:S02]  /*0c90*/  IMAD R6, R6, R21, R7 ;  /* 0x0000001506067224 */ /* 0x000fe400078e0207 */
[----:B------:R-:W-:-:S03]  /*0ca0*/  IMAD.MOV.U32 R12, RZ, RZ, 0x1 ;  /* 0x00000001ff0c7424 */ /* 0x000fc600078e00ff */
[----:B------:R-:W-:Y:S02]  /*0cb0*/  SEL R7, R6, R5, !P3 ;  /* 0x0000000506077207 */ /* 0x000fe40005800000 */
[----:B------:R-:W-:Y:S01]  /*0cc0*/  SEL R6, R5, R6, !P3 ;  /* 0x0000000605067207 */ /* 0x000fe20005800000 */
[----:B------:R-:W-:-:S07]  /*0cd0*/  IMAD.MOV.U32 R5, RZ, RZ, R26 ;  /* 0x000000ffff057224 */ /* 0x000fce00078e001a */
.L_x_5:
[----:B------:R-:W-:-:S08]  /*0ce0*/  NOP ;  /* 0x0000000000007918 */ /* 0x000fd00000000000 */
[----:B------:R-:W0:Y:S02]  /*0cf0*/  USETMAXREG.TRY_ALLOC.CTAPOOL UP0, 0xe8 ;  /* 0x000000e8000079c8 */ /* 0x000e240008000600 */
[----:B0-----:R-:W-:-:S13]  /*0d00*/  PLOP3.LUT P0, PT, PT, PT, UP0, 0x80, 0x0 ;  /* 0x000000000000781c */ /* 0x001fda0003f0f008 */
[----:B------:R-:W-:Y:S05]  /*0d10*/  @!P0 BRA `(.L_x_5) ;  /* 0xfffffffc00f08947 */ /* 0x000fea000383ffff */
[----:B------:R-:W-:Y:S01]  /*0d20*/  ULDC.64 UR4, c[0x0][0x598] ;  /* 0x0001660000047ab9 */ /* 0x000fe20000000a00 */
[----:B------:R-:W-:Y:S01]  /*0d30*/  ULDC.64 UR16, c[0x0][0x208] ;  /* 0x0000820000107ab9 */ /* 0x000fe20000000a00 */
[----:B------:R-:W-:-:S04]  /*0d40*/  ISETP.NE.U32.AND P0, PT, RZ, UR4, PT ;  /* 0x00000004ff007c0c */ /* 0x000fc8000bf05070 */
[----:B------:R-:W-:-:S13]  /*0d50*/  ISETP.NE.AND.EX P0, PT, RZ, UR5, PT, P0 ;  /* 0x00000005ff007c0c */ /* 0x000fda000bf05300 */
[----:B------:R-:W-:Y:S05]  /*0d60*/  @!P0 BRA `(.L_x_8) ;  /* 0x00000000001c8947 */ /* 0x000fea0003800000 */
[----:B------:R-:W0:Y:S02]  /*0d70*/  LDC.64 R8, c[0x0][0x598] ;  /* 0x00016600ff087b82 */ /* 0x000e240000000a00 */
[----:B0-----:R-:W2:Y:S02]  /*0d80*/  LDG.E.64 R8, desc[UR16][R8.64] ;  /* 0x0000001008087981 */ /* 0x001ea4000c1e1b00 */
[----:B--2---:R-:W-:-:S04]  /*0d90*/  ISETP.NE.U32.AND P0, PT, R8, RZ, PT ;  /* 0x000000ff0800720c */ /* 0x004fc80003f05070 */
[----:B------:R-:W-:-:S13]  /*0da0*/  ISETP.NE.AND.EX P0, PT, R9, RZ, PT, P0 ;  /* 0x000000ff0900720c */ /* 0x000fda0003f05300 */
[----:B------:R-:W-:Y:S05]  /*0db0*/  @!P0 BRA `(.L_x_8) ;  /* 0x0000000000088947 */ /* 0x000fea0003800000 */
[----:B------:R0:W5:Y:S01]  /*0dc0*/  LD.E R8, desc[UR16][R8.64] ;  /* 0x0000001008087980 */ /* 0x000162000c101900 */
[----:B------:R-:W-:Y:S05]  /*0dd0*/  BRA `(.L_x_9) ;  /* 0x0000000000207947 */ /* 0x000fea0003800000 */
.L_x_8:
[----:B------:R-:W-:Y:S02]  /*0de0*/  ULDC.64 UR4, c[0x0][0x588] ;  /* 0x0001620000047ab9 */ /* 0x000fe40000000a00 */
[----:B------:R-:W-:-:S04]  /*0df0*/  ISETP.NE.U32.AND P0, PT, RZ, UR4, PT ;  /* 0x00000004ff007c0c */ /* 0x000fc8000bf05070 */
[----:B------:R-:W-:-:S13]  /*0e00*/  ISETP.NE.AND.EX P0, PT, RZ, UR5, PT, P0 ;  /* 0x00000005ff007c0c */ /* 0x000fda000bf05300 */
[----:B------:R-:W-:Y:S05]  /*0e10*/  @!P0 BRA `(.L_x_10) ;  /* 0x00000000000c8947 */ /* 0x000fea0003800000 */
[----:B------:R-:W0:Y:S02]  /*0e20*/  LDC.64 R8, c[0x0][0x588] ;  /* 0x00016200ff087b82 */ /* 0x000e240000000a00 */
[----:B0-----:R1:W5:Y:S01]  /*0e30*/  LDG.E R8, desc[UR16][R8.64] ;  /* 0x0000001008087981 */ /* 0x001362000c1e1900 */
[----:B------:R-:W-:Y:S05]  /*0e40*/  BRA `(.L_x_9) ;  /* 0x0000000000047947 */ /* 0x000fea0003800000 */
.L_x_10:
[----:B------:R-:W2:Y:S02]  /*0e50*/  LDC R8, c[0x0][0x580] ;  /* 0x00016000ff087b82 */ /* 0x000ea40000000800 */
.L_x_9:
[----:B------:R-:W-:Y:S02]  /*0e60*/  ULDC.64 UR4, c[0x0][0x5a0] ;  /* 0x0001680000047ab9 */ /* 0x000fe40000000a00 */
[----:B------:R-:W-:-:S04]  /*0e70*/  ISETP.NE.U32.AND P0, PT, RZ, UR4, PT ;  /* 0x00000004ff007c0c */ /* 0x000fc8000bf05070 */
[----:B------:R-:W-:-:S13]  /*0e80*/  ISETP.NE.AND.EX P0, PT, RZ, UR5, PT, P0 ;  /* 0x00000005ff007c0c */ /* 0x000fda000bf05300 */
[----:B------:R-:W-:Y:S05]  /*0e90*/  @!P0 BRA `(.L_x_11) ;  /* 0x00000000001c8947 */ /* 0x000fea0003800000 */
[----:B------:R-:W3:Y:S02]  /*0ea0*/  LDC.64 R10, c[0x0][0x5a0] ;  /* 0x00016800ff0a7b82 */ /* 0x000ee40000000a00 */
[----:B---3--:R-:W3:Y:S02]  /*0eb0*/  LDG.E.64 R10, desc[UR16][R10.64] ;  /* 0x000000100a0a7981 */ /* 0x008ee4000c1e1b00 */
[----:B---3--:R-:W-:-:S04]  /*0ec0*/  ISETP.NE.U32.AND P0, PT, R10, RZ, PT ;  /* 0x000000ff0a00720c */ /* 0x008fc80003f05070 */
[----:B------:R-:W-:-:S13]  /*0ed0*/  ISETP.NE.AND.EX P0, PT, R11, RZ, PT, P0 ;  /* 0x000000ff0b00720c */ /* 0x000fda0003f05300 */
[----:B------:R-:W-:Y:S05]  /*0ee0*/  @!P0 BRA `(.L_x_11) ;  /* 0x0000000000088947 */ /* 0x000fea0003800000 */
[----:B01----:R0:W5:Y:S01]  /*0ef0*/  LD.E R9, desc[UR16][R10.64] ;  /* 0x000000100a097980 */ /* 0x003162000c101900 */
[----:B------:R-:W-:Y:S05]  /*0f00*/  BRA `(.L_x_12) ;  /* 0x0000000000207947 */ /* 0x000fea0003800000 */
.L_x_11:
[----:B------:R-:W-:Y:S02]  /*0f10*/  ULDC.64 UR4, c[0x0][0x590] ;  /* 0x0001640000047ab9 */ /* 0x000fe40000000a00 */
[----:B------:R-:W-:-:S04]  /*0f20*/  ISETP.NE.U32.AND P0, PT, RZ, UR4, PT ;  /* 0x00000004ff007c0c */ /* 0x000fc8000bf05070 */
[----:B------:R-:W-:-:S13]  /*0f30*/  ISETP.NE.AND.EX P0, PT, RZ, UR5, PT, P0 ;  /* 0x00000005ff007c0c */ /* 0x000fda000bf05300 */
[----:B------:R-:W-:Y:S05]  /*0f40*/  @!P0 BRA `(.L_x_13) ;  /* 0x00000000000c8947 */ /* 0x000fea0003800000 */
[----:B------:R-:W0:Y:S02]  /*0f50*/  LDC.64 R10, c[0x0][0x590] ;  /* 0x00016400ff0a7b82 */ /* 0x000e240000000a00 */
[----:B01----:R1:W5:Y:S01]  /*0f60*/  LDG.E R9, desc[UR16][R10.64] ;  /* 0x000000100a097981 */ /* 0x003362000c1e1900 */
[----:B------:R-:W-:Y:S05]  /*0f70*/  BRA `(.L_x_12) ;  /* 0x0000000000047947 */ /* 0x000fea0003800000 */
.L_x_13:
[----:B01----:R-:W3:Y:S02]  /*0f80*/  LDC R9, c[0x0][0x584] ;  /* 0x00016100ff097b82 */ /* 0x003ee40000000800 */
.L_x_12:
[----:B------:R-:W-:-:S13]  /*0f90*/  LOP3.LUT P0, RZ, R12, 0xff, RZ, 0xc0, !PT ;  /* 0x000000ff0cff7812 */ /* 0x000fda000780c0ff */
[----:B------:R-:W-:Y:S05]  /*0fa0*/  @!P0 EXIT ;  /* 0x000000000000894d */ /* 0x000fea0003800000 */
[----:B------:R-:W-:Y:S01]  /*0fb0*/  ULDC UR4, c[0x0][0x28c] ;  /* 0x0000a30000047ab9 */ /* 0x000fe20000000800 */
[----:B------:R-:W-:Y:S01]  /*0fc0*/  LOP3.LUT R142, R4, 0x1, RZ, 0xfc, !PT ;  /* 0x00000001048e7812 */ /* 0x000fe200078efcff */
[----:B------:R-:W-:-:S04]  /*0fd0*/  UIADD3 UR4, UR4, 0x3f, URZ ;  /* 0x0000003f04047890 */ /* 0x000fc8000fffe03f */
[----:B------:R-:W-:-:S04]  /*0fe0*/  USHF.R.S32.HI UR5, URZ, 0x1f, UR4 ;  /* 0x0000001f3f057899 */ /* 0x000fc80008011404 */
[----:B------:R-:W-:-:S03]  /*0ff0*/  ULEA.HI UR5, UR5, UR4, URZ, 0x6 ;  /* 0x0000000405057291 */ /* 0x000fc6000f8f303f */
[----:B------:R-:W-:Y:S01]  /*1000*/  UMOV UR4, URZ ;  /* 0x0000003f00047c82 */ /* 0x000fe20008000000 */
[----:B------:R-:W-:-:S03]  /*1010*/  USHF.R.S32.HI UR9, URZ, 0x6, UR5 ;  /* 0x000000063f097899 */ /* 0x000fc60008011405 */
[----:B------:R-:W-:-:S09]  /*1020*/  UMOV UR5, URZ ;  /* 0x0000003f00057c82 */ /* 0x000fd20008000000 */
.L_x_166:
[----:B01----:R-:W-:Y:S01]  /*1030*/  LOP3.LUT R10, R0, 0x80, RZ, 0xc0, !PT ;  /* 0x00000080000a7812 */ /* 0x003fe200078ec0ff */
[----:B------:R-:W0:Y:S01]  /*1040*/  S2UR UR13, SR_CgaCtaId ;  /* 0x00000000000d79c3 */ /* 0x000e220000008800 */
[----:B------:R-:W-:Y:S01]  /*1050*/  UMOV UR12, 0x400 ;  /* 0x00000400000c7882 */ /* 0x000fe20000000000 */
[----:B------:R-:W-:Y:S01]  /*1060*/  UMOV UR6, URZ ;  /* 0x0000003f00067c82 */ /* 0x000fe20008000000 */
[----:B------:R-:W-:Y:S01]  /*1070*/  SHF.R.U32.HI R10, RZ, 0x7, R10 ;  /* 0x00000007ff0a7819 */ /* 0x000fe2000001160a */
[----:B------:R-:W-:Y:S01]  /*1080*/  UMOV UR7, URZ ;  /* 0x0000003f00077c82 */ /* 0x000fe20008000000 */
[----:B------:R-:W-:Y:S01]  /*1090*/  UMOV UR18, UR5 ;  /* 0x0000000500127c82 */ /* 0x000fe20008000000 */
[----:B------:R-:W-:Y:S02]  /*10a0*/  CS2R R18, SRZ ;  /* 0x0000000000127805 */ /* 0x000fe4000001ff00 */
[----:B------:R-:W-:Y:S01]  /*10b0*/  CS2R R16, SRZ ;  /* 0x0000000000107805 */ /* 0x000fe2000001ff00 */
[----:B------:R-:W1:Y:S01]  /*10c0*/  LDC R11, c[0x0][0x28c] ;  /* 0x0000a300ff0b7b82 */ /* 0x000e620000000800 */
[----:B----4-:R-:W4:Y:S01]  /*10d0*/  SHFL.IDX PT, R10, R10, RZ, 0x1f ;  /* 0x00001fff0a0a7589 */ /* 0x010f2200000e0000 */
[----:B------:R-:W-:-:S02]  /*10e0*/  CS2R R20, SRZ ;  /* 0x0000000000147805 */ /* 0x000fc4000001ff00 */
[----:B------:R-:W-:Y:S02]  /*10f0*/  CS2R R22, SRZ ;  /* 0x0000000000167805 */ /* 0x000fe4000001ff00 */
[----:B------:R-:W-:Y:S02]  /*1100*/  CS2R R88, SRZ ;  /* 0x0000000000587805 */ /* 0x000fe4000001ff00 */
[----:B------:R-:W-:Y:S02]  /*1110*/  CS2R R90, SRZ ;  /* 0x00000000005a7805 */ /* 0x000fe4000001ff00 */
[----:B------:R-:W-:Y:S02]  /*1120*/  CS2R R92, SRZ ;  /* 0x00000000005c7805 */ /* 0x000fe4000001ff00 */
[----:B------:R-:W-:Y:S02]  /*1130*/  CS2R R96, SRZ ;  /* 0x0000000000607805 */ /* 0x000fe4000001ff00 */
        /* <DEDUP_REMOVED lines=16> */
[----:B-1----:R-:W-:Y:S02]  /*1240*/  ISETP.GE.AND P0, PT, R11, 0x1, PT ;  /* 0x000000010b00780c */ /* 0x002fe40003f06270 */
[----:B------:R-:W-:Y:S02]  /*1250*/  CS2R R128, SRZ ;  /* 0x0000000000807805 */ /* 0x000fe4000001ff00 */
[----:B----4-:R-:W-:-:S02]  /*1260*/  R2UR UR8, R10 ;  /* 0x000000000a0872ca */ /* 0x010fc400000e0000 */
[----:B------:R-:W-:Y:S02]  /*1270*/  CS2R R130, SRZ ;  /* 0x0000000000827805 */ /* 0x000fe4000001ff00 */
[----:B------:R-:W-:Y:S02]  /*1280*/  CS2R R132, SRZ ;  /* 0x0000000000847805 */ /* 0x000fe4000001ff00 */
[----:B------:R-:W-:Y:S02]  /*1290*/  CS2R R134, SRZ ;  /* 0x0000000000867805 */ /* 0x000fe4000001ff00 */
[----:B------:R-:W-:Y:S02]  /*12a0*/  CS2R R136, SRZ ;  /* 0x0000000000887805 */ /* 0x000fe4000001ff00 */
[----:B------:R-:W-:Y:S02]  /*12b0*/  CS2R R138, SRZ ;  /* 0x00000000008a7805 */ /* 0x000fe4000001ff00 */
[----:B------:R-:W-:Y:S01]  /*12c0*/  CS2R R140, SRZ ;  /* 0x00000000008c7805 */ /* 0x000fe2000001ff00 */
[----:B------:R-:W-:Y:S01]  /*12d0*/  IMAD.MOV.U32 R143, RZ, RZ, RZ ;  /* 0x000000ffff8f7224 */ /* 0x000fe200078e00ff */
[----:B------:R-:W-:Y:S01]  /*12e0*/  CS2R R56, SRZ ;  /* 0x0000000000387805 */ /* 0x000fe2000001ff00 */
[----:B------:R-:W-:Y:S01]  /*12f0*/  IMAD.MOV.U32 R145, RZ, RZ, RZ ;  /* 0x000000ffff917224 */ /* 0x000fe200078e00ff */
[----:B------:R-:W-:Y:S01]  /*1300*/  CS2R R58, SRZ ;  /* 0x00000000003a7805 */ /* 0x000fe2000001ff00 */
[----:B--23--:R-:W-:Y:S01]  /*1310*/  IMAD.U32 R13, RZ, RZ, UR4 ;  /* 0x00000004ff0d7e24 */ /* 0x00cfe2000f8e00ff */
[----:B------:R-:W-:Y:S01]  /*1320*/  CS2R R60, SRZ ;  /* 0x00000000003c7805 */ /* 0x000fe2000001ff00 */
[----:B------:R-:W-:Y:S01]  /*1330*/  ULEA.HI UR10, UR8, UR8, URZ, 0x1 ;  /* 0x00000008080a7291 */ /* 0x000fe2000f8f083f */
[----:B------:R-:W-:-:S02]  /*1340*/  CS2R R62, SRZ ;  /* 0x00000000003e7805 */ /* 0x000fc4000001ff00 */
[----:B------:R-:W-:Y:S02]  /*1350*/  CS2R R64, SRZ ;  /* 0x0000000000407805 */ /* 0x000fe4000001ff00 */
[----:B------:R-:W-:Y:S01]  /*1360*/  CS2R R66, SRZ ;  /* 0x0000000000427805 */ /* 0x000fe2000001ff00 */
[----:B------:R-:W-:Y:S01]  /*1370*/  ULOP3.LUT UR11, UR10, 0xffffe, URZ, 0xc0, !UPT ;  /* 0x000ffffe0a0b7892 */ /* 0x000fe2000f8ec03f */
[----:B------:R-:W-:Y:S01]  /*1380*/  CS2R R68, SRZ ;  /* 0x0000000000447805 */ /* 0x000fe2000001ff00 */
[----:B0-----:R-:W-:Y:S01]  /*1390*/  ULEA UR10, UR13, UR12, 0x18 ;  /* 0x0000000c0d0a7291 */ /* 0x001fe2000f8ec03f */
[----:B------:R-:W-:Y:S01]  /*13a0*/  CS2R R70, SRZ ;  /* 0x0000000000467805 */ /* 0x000fe2000001ff00 */
[----:B------:R-:W-:Y:S01]  /*13b0*/  UIADD3 UR11, UR8, -UR11, URZ ;  /* 0x8000000b080b7290 */ /* 0x000fe2000fffe03f */
[----:B------:R-:W-:Y:S02]  /*13c0*/  CS2R R72, SRZ ;  /* 0x0000000000487805 */ /* 0x000fe4000001ff00 */
[----:B------:R-:W-:Y:S01]  /*13d0*/  CS2R R74, SRZ ;  /* 0x00000000004a7805 */ /* 0x000fe2000001ff00 */
[----:B------:R-:W-:Y:S01]  /*13e0*/  UMOV UR8, URZ ;  /* 0x0000003f00087c82 */ /* 0x000fe20008000000 */
[----:B------:R-:W-:Y:S01]  /*13f0*/  ULEA UR11, UR11, UR10, 0xc ;  /* 0x0000000a0b0b7291 */ /* 0x000fe2000f8e603f */
[----:B------:R-:W-:-:S02]  /*1400*/  CS2R R76, SRZ ;  /* 0x00000000004c7805 */ /* 0x000fc4000001ff00 */
[----:B------:R-:W-:Y:S02]  /*1410*/  CS2R R78, SRZ ;  /* 0x00000000004e7805 */ /* 0x000fe4000001ff00 */
[----:B------:R-:W-:Y:S01]  /*1420*/  CS2R R80, SRZ ;  /* 0x0000000000507805 */ /* 0x000fe2000001ff00 */
[----:B------:R-:W-:Y:S01]  /*1430*/  UIADD3 UR11, UR11, 0x180, URZ ;  /* 0x000001800b0b7890 */ /* 0x000fe2000fffe03f */
[----:B------:R-:W-:Y:S02]  /*1440*/  CS2R R82, SRZ ;  /* 0x0000000000527805 */ /* 0x000fe4000001ff00 */
[----:B------:R-:W-:Y:S02]  /*1450*/  CS2R R84, SRZ ;  /* 0x0000000000547805 */ /* 0x000fe4000001ff00 */
[----:B------:R-:W-:Y:S01]  /*1460*/  CS2R R86, SRZ ;  /* 0x0000000000567805 */ /* 0x000fe2000001ff00 */
[----:B------:R-:W-:Y:S01]  /*1470*/  USHF.R.U32.HI UR11, URZ, 0x4, UR11 ;  /* 0x000000043f0b7899 */ /* 0x000fe2000801160b */
[----:B------:R-:W-:-:S02]  /*1480*/  CS2R R24, SRZ ;  /* 0x0000000000187805 */ /* 0x000fc4000001ff00 */
[----:B------:R-:W-:Y:S02]  /*1490*/  CS2R R26, SRZ ;  /* 0x00000000001a7805 */ /* 0x000fe4000001ff00 */
[----:B------:R-:W-:Y:S01]  /*14a0*/  CS2R R28, SRZ ;  /* 0x00000000001c7805 */ /* 0x000fe2000001ff00 */
[----:B------:R-:W-:Y:S01]  /*14b0*/  ULOP3.LUT UR11, UR11, 0x3fff, URZ, 0xc0, !UPT ;  /* 0x00003fff0b0b7892 */ /* 0x000fe2000f8ec03f */
        /* <DEDUP_REMOVED lines=12> */
[----:B------:R-:W-:Y:S01]  /*1580*/  CS2R R54, SRZ ;  /* 0x0000000000367805 */ /* 0x000fe2000001ff00 */
[----:B------:R-:W-:Y:S06]  /*1590*/  @!P0 BRA `(.L_x_14) ;  /* 0x0000000800588947 */ /* 0x000fec0003800000 */
[----:B------:R-:W-:-:S13]  /*15a0*/  ISETP.NE.AND P1, PT, R142, 0x3, PT ;  /* 0x000000038e00780c */ /* 0x000fda0003f25270 */
[----:B------:R-:W-:Y:S05]  /*15b0*/  @!P1 BRA `(.L_x_15) ;  /* 0x0000000000049947 */ /* 0x000fea0003800000 */
[----:B------:R-:W-:Y:S01]  /*15c0*/  BPT.TRAP 0x1 ;  /* 0x000000040000795c */ /* 0x000fe20000300000 */
.L_x_15:
[----:B------:R-:W-:Y:S01]  /*15d0*/  ULEA UR6, UR5, UR10, 0x3 ;  /* 0x0000000a05067291 */ /* 0x000fe2000f8e183f */
[----:B------:R-:W-:-:S05]  /*15e0*/  IMAD.U32 R10, RZ, RZ, UR4 ;  /* 0x00000004ff0a7e24 */ /* 0x000fca000f8e00ff */
[----:B------:R-:W-:-:S04]  /*15f0*/  SHF.L.U32 R10, R10, 0x1f, RZ ;  /* 0x0000001f0a0a7819 */ /* 0x000fc800000006ff */
[----:B------:R0:W1:Y:S01]  /*1600*/  SYNCS.PHASECHK.TRANS64.TRYWAIT P0, [UR6], R10 ;  /* 0x0000000aff0075a7 */ /* 0x0000620008000146 */
[----:B------:R-:W-:Y:S05]  /*1610*/  @!P1 BRA `(.L_x_16) ;  /* 0x0000000000049947 */ /* 0x000fea0003800000 */
[----:B------:R-:W-:Y:S01]  /*1620*/  BPT.TRAP 0x1 ;  /* 0x000000040000795c */ /* 0x000fe20000300000 */
.L_x_16:
[----:B-1----:R-:W-:Y:S05]  /*1630*/  @P0 BRA `(.L_x_17) ;  /* 0x0000000000080947 */ /* 0x002fea0003800000 */
[----:B------:R-:W1:Y:S02]  /*1640*/  SYNCS.PHASECHK.TRANS64.TRYWAIT P0, [UR6], R10 ;  /* 0x0000000aff0075a7 */ /* 0x000e640008000146 */
[----:B-1----:R-:W-:Y:S05]  /*1650*/  @!P0 BRA `(.L_x_18) ;  /* 0x0000008000b08947 */ /* 0x002fea0003800000 */
.L_x_17:
[----:B------:R-:W-:Y:S01]  /*1660*/  UIADD3 UR6, UR10, 0x2c180, URZ ;  /* 0x0002c1800a067890 */ /* 0x000fe2000fffe03f */
[----:B------:R-:W-:Y:S01]  /*1670*/  WARPGROUP.ARRIVE ;  /* 0x00000000000079c5 */ /* 0x000fe20000000000 */
[----:B------:R-:W-:Y:S01]  /*1680*/  ULOP3.LUT UR8, UR11, 0x10000, URZ, 0xfc, !UPT ;  /* 0x000100000b087892 */ /* 0x000fe2000f8efc3f */
[----:B------:R-:W-:Y:S01]  /*1690*/  CS2R R18, SRZ ;  /* 0x0000000000127805 */ /* 0x000fe2000001ff00 */
[----:B------:R-:W-:Y:S01]  /*16a0*/  USHF.R.U32.HI UR6, URZ, 0x4, UR6 ;  /* 0x000000043f067899 */ /* 0x000fe20008011606 */
[----:B------:R-:W-:Y:S01]  /*16b0*/  CS2R R16, SRZ ;  /* 0x0000000000107805 */ /* 0x000fe2000001ff00 */
[----:B------:R-:W-:Y:S01]  /*16c0*/  ULEA UR8, UR5, UR8, 0xa ;  /* 0x0000000805087291 */ /* 0x000fe2000f8e503f */
[----:B------:R-:W-:Y:S01]  /*16d0*/  CS2R R20, SRZ ;  /* 0x0000000000147805 */ /* 0x000fe2000001ff00 */
[----:B------:R-:W-:Y:S01]  /*16e0*/  ULOP3.LUT UR6, UR6, 0x3fff, URZ, 0xc0, !UPT ;  /* 0x00003fff06067892 */ /* 0x000fe2000f8ec03f */
[----:B------:R-:W-:Y:S01]  /*16f0*/  CS2R R22, SRZ ;  /* 0x0000000000167805 */ /* 0x000fe2000001ff00 */
[----:B------:R-:W-:Y:S01]  /*1700*/  UMOV UR13, 0x80000020 ;  /* 0x80000020000d7882 */ /* 0x000fe20000000000 */
[----:B------:R-:W-:Y:S01]  /*1710*/  UMOV UR15, 0x80000020 ;  /* 0x80000020000f7882 */ /* 0x000fe20000000000 */
[----:B------:R-:W-:Y:S01]  /*1720*/  ULOP3.LUT UR6, UR6, 0x10000, URZ, 0xfc, !UPT ;  /* 0x0001000006067892 */ /* 0x000fe2000f8efc3f */
[----:B------:R-:W-:Y:S01]  /*1730*/  CS2R R88, SRZ ;  /* 0x0000000000587805 */ /* 0x000fe2000001ff00 */
[----:B------:R-:W-:Y:S01]  /*1740*/  UMOV UR12, UR8 ;  /* 0x00000008000c7c82 */ /* 0x000fe20008000000 */
[----:B------:R-:W-:Y:S01]  /*1750*/  CS2R R90, SRZ ;  /* 0x00000000005a7805 */ /* 0x000fe2000001ff00 */
[----:B------:R-:W-:Y:S01]  /*1760*/  ULEA UR7, UR5, UR6, 0x8 ;  /* 0x0000000605077291 */ /* 0x000fe2000f8e403f */
[----:B------:R-:W-:Y:S01]  /*1770*/  CS2R R92, SRZ ;  /* 0x00000000005c7805 */ /* 0x000fe2000001ff00 */
[----:B------:R-:W-:Y:S01]  /*1780*/  UIADD3 UR6, UR8, 0x200, URZ ;  /* 0x0000020008067890 */ /* 0x000fe2000fffe03f */
[----:B------:R-:W-:-:S02]  /*1790*/  CS2R R96, SRZ ;  /* 0x0000000000607805 */ /* 0x000fc4000001ff00 */
[----:B------:R-:W-:Y:S02]  /*17a0*/  CS2R R94, SRZ ;  /* 0x00000000005e7805 */ /* 0x000fe4000001ff00 */
[----:B------:R-:W-:Y:S02]  /*17b0*/  CS2R R98, SRZ ;  /* 0x0000000000627805 */ /* 0x000fe4000001ff00 */
[----:B------:R-:W-:Y:S01]  /*17c0*/  CS2R R100, SRZ ;  /* 0x0000000000647805 */ /* 0x000fe2000001ff00 */
[----:B------:R-:W-:Y:S01]  /*17d0*/  UMOV UR14, UR7 ;  /* 0x00000007000e7c82 */ /* 0x000fe20008000000 */
[----:B------:R-:W-:Y:S01]  /*17e0*/  CS2R R102, SRZ ;  /* 0x0000000000667805 */ /* 0x000fe2000001ff00 */
[----:B------:R-:W-:Y:S01]  /*17f0*/  QGMMA.64x64x32.F32.E5M2.E5M2 R56, gdesc[UR12], RZ, !UPT ;  /* 0x00e000000c3879f3 */ /* 0x000fe2000c7038ff */
[----:B------:R-:W-:Y:S01]  /*1800*/  UMOV UR12, UR6 ;  /* 0x00000006000c7c82 */ /* 0x000fe20008000000 */
[----:B------:R-:W-:Y:S01]  /*1810*/  UMOV UR13, 0x80000020 ;  /* 0x80000020000d7882 */ /* 0x000fe20000000000 */
[----:B------:R-:W-:Y:S01]  /*1820*/  UMOV UR6, 0x2 ;  /* 0x0000000200067882 */ /* 0x000fe20000000000 */
[----:B------:R-:W-:Y:S01]  /*1830*/  QGMMA.64x64x32.F32.E5M2.E5M2 R24, gdesc[UR12], RZ, !UPT ;  /* 0x00e000000c1879f3 */ /* 0x000fe2000c7038ff */
[----:B------:R-:W-:Y:S01]  /*1840*/  UIADD3 UR14, UR7, 0x2, URZ ;  /* 0x00000002070e7890 */ /* 0x000fe2000fffe03f */
[----:B------:R-:W-:Y:S01]  /*1850*/  CS2R R104, SRZ ;  /* 0x0000000000687805 */ /* 0x000fe2000001ff00 */
[----:B------:R-:W-:Y:S01]  /*1860*/  UIADD3 UR12, UR8, 0x2, URZ ;  /* 0x00000002080c7890 */ /* 0x000fe2000fffe03f */
[----:B------:R-:W-:Y:S01]  /*1870*/  CS2R R108, SRZ ;  /* 0x00000000006c7805 */ /* 0x000fe2000001ff00 */
[----:B------:R-:W-:Y:S01]  /*1880*/  ULDC UR7, c[0x0][0x50c] ;  /* 0x0001430000077ab9 */ /* 0x000fe20000000800 */
[----:B------:R-:W-:Y:S01]  /*1890*/  UIADD3 UR8, UR8, 0x202, URZ ;  /* 0x0000020208087890 */ /* 0x000fe2000fffe03f */
[----:B------:R-:W-:Y:S01]  /*18a0*/  CS2R R106, SRZ ;  /* 0x00000000006a7805 */ /* 0x000fe2000001ff00 */
[----:B------:R-:W-:Y:S01]  /*18b0*/  UISETP.NE.AND UP0, UPT, UR7, 0x2, UPT ;  /* 0x000000020700788c */ /* 0x000fe2000bf05270 */
[----:B------:R-:W-:Y:S01]  /*18c0*/  CS2R R110, SRZ ;  /* 0x00000000006e7805 */ /* 0x000fe2000001ff00 */
[----:B------:R-:W-:Y:S01]  /*18d0*/  UMOV UR13, 0x80000020 ;  /* 0x80000020000d7882 */ /* 0x000fe20000000000 */
[----:B------:R-:W-:Y:S01]  /*18e0*/  UMOV UR15, 0x80000020 ;  /* 0x80000020000f7882 */ /* 0x000fe20000000000 */
[----:B------:R-:W-:Y:S01]  /*18f0*/  USEL UR7, URZ, 0x1, UP0 ;  /* 0x000000013f077887 */ /* 0x000fe20008000000 */
[----:B------:R-:W-:-:S02]  /*1900*/  CS2R R112, SRZ ;  /* 0x0000000000707805 */ /* 0x000fc4000001ff00 */
[----:B------:R-:W-:Y:S02]  /*1910*/  CS2R R114, SRZ ;  /* 0x0000000000727805 */ /* 0x000fe4000001ff00 */
[----:B------:R-:W-:Y:S02]  /*1920*/  CS2R R116, SRZ ;  /* 0x0000000000747805 */ /* 0x000fe4000001ff00 */
[----:B------:R-:W-:Y:S02]  /*1930*/  CS2R R118, SRZ ;  /* 0x0000000000767805 */ /* 0x000fe4000001ff00 */
[----:B------:R-:W-:Y:S02]  /*1940*/  CS2R R120, SRZ ;  /* 0x0000000000787805 */ /* 0x000fe4000001ff00 */
[----:B------:R-:W-:Y:S02]  /*1950*/  ISETP.NE.AND P0, PT, RZ, UR7, PT ;  /* 0x00000007ff007c0c */ /* 0x000fe4000bf05270 */
        /* <DEDUP_REMOVED lines=10> */
[----:B------:R-:W-:Y:S02]  /*1a00*/  IMAD.MOV.U32 R143, RZ, RZ, RZ ;  /* 0x000000ffff8f7224 */ /* 0x000fe400078e00ff */
[----:B------:R-:W-:Y:S01]  /*1a10*/  IMAD.MOV.U32 R145, RZ, RZ, RZ ;  /* 0x000000ffff917224 */ /* 0x000fe200078e00ff */
[----:B------:R-:W-:Y:S01]  /*1a20*/  QGMMA.64x64x32.F32.E5M2.E5M2 R56, gdesc[UR12], R56 ;  /* 0x00e000000c3879f3 */ /* 0x000fe20008703838 */
[----:B------:R-:W-:Y:S01]  /*1a30*/  UMOV UR12, UR8 ;  /* 0x00000008000c7c82 */ /* 0x000fe20008000000 */
[----:B------:R-:W-:-:S02]  /*1a40*/  UMOV UR13, 0x80000020 ;  /* 0x80000020000d7882 */ /* 0x000fc40000000000 */
[----:B------:R-:W-:Y:S01]  /*1a50*/  QGMMA.64x64x32.F32.E5M2.E5M2 R24, gdesc[UR12], R24, gsb0 ;  /* 0x00e000000c1879f3 */ /* 0x000fe20008003818 */
[----:B------:R-:W-:Y:S05]  /*1a60*/  @!P0 BRA `(.L_x_19) ;  /* 0x0000000400088947 */ /* 0x000fea0003800000 */
[----:B------:R-:W-:Y:S02]  /*1a70*/  WARPGROUP.DEPBAR.LE gsb0, 0x0 ;  /* 0x00008000000079c5 */ /* 0x000fe40000010000 */
[----:B------:R-:W-:-:S01]  /*1a80*/  FADD R145, RZ, R56 ;  /* 0x00000038ff917221 */ /* 0x000fc20000000000 */
[----:B------:R-:W-:Y:S01]  /*1a90*/  FADD R140, RZ, R57 ;  /* 0x00000039ff8c7221 */ /* 0x000fe20000000000 */
        /* <DEDUP_REMOVED lines=62> */
[----:B------:R-:W-:-:S06]  /*1e80*/  UMOV UR6, URZ ;  /* 0x0000003f00067c82 */ /* 0x000fcc0008000000 */
.L_x_19:
[----:B------:R-:W-:-:S04]  /*1e90*/  UIADD3 UR18, UR5, 0x1, URZ ;  /* 0x0000000105127890 */ /* 0x000fc8000fffe03f */
[----:B------:R-:W-:-:S04]  /*1ea0*/  UISETP.NE.AND UP0, UPT, UR18, 0xb, UPT ;  /* 0x0000000b1200788c */ /* 0x000fc8000bf05270 */
[----:B------:R-:W-:Y:S02]  /*1eb0*/  USEL UR8, URZ, 0x1, UP0 ;  /* 0x000000013f087887 */ /* 0x000fe40008000000 */
[----:B------:R-:W-:Y:S02]  /*1ec0*/  USEL UR18, UR18, URZ, UP0 ;  /* 0x0000003f12127287 */ /* 0x000fe40008000000 */
[----:B------:R-:W-:-:S06]  /*1ed0*/  ULOP3.LUT UR8, UR4, UR8, URZ, 0x3c, !UPT ;  /* 0x0000000804087292 */ /* 0x000fcc000f8e3c3f */
[----:B------:R-:W-:Y:S01]  /*1ee0*/  IMAD.U32 R13, RZ, RZ, UR8 ;  /* 0x00000008ff0d7e24 */ /* 0x000fe2000f8e00ff */
[----:B------:R-:W-:-:S06]  /*1ef0*/  UMOV UR8, 0x1 ;  /* 0x0000000100087882 */ /* 0x000fcc0000000000 */
.L_x_14:
[----:B------:R-:W-:-:S04]  /*1f00*/  UISETP.LT.AND UP0, UPT, UR9, 0x1, UPT ;  /* 0x000000010900788c */ /* 0x000fc8000bf01270 */
[----:B------:R-:W-:-:S04]  /*1f10*/  USEL UR12, UR9, 0x1, UP0 ;  /* 0x00000001090c7887 */ /* 0x000fc80008000000 */
[----:B------:R-:W-:-:S04]  /*1f20*/  UIADD3 UR12, UR9, -UR12, URZ ;  /* 0x8000000c090c7290 */ /* 0x000fc8000fffe03f */
[----:B------:R-:W-:-:S06]  /*1f30*/  UISETP.GE.AND UP0, UPT, UR12, 0x1, UPT ;  /* 0x000000010c00788c */ /* 0x000fcc000bf06270 */
[----:B------:R-:W-:-:S13]  /*1f40*/  PLOP3.LUT P0, PT, PT, PT, UP0, 0x80, 0x0 ;  /* 0x000000000000781c */ /* 0x000fda0003f0f008 */
[----:B------:R-:W-:Y:S05]  /*1f50*/  @!P0 BRA `(.L_x_20) ;  /* 0x00000008002c8947 */ /* 0x000fea0003800000 */
[----:B01----:R-:W-:Y:S01]  /*1f60*/  IMAD.U32 R10, RZ, RZ, UR12 ;  /* 0x0000000cff0a7e24 */ /* 0x003fe2000f8e00ff */
[----:B------:R-:W-:Y:S01]  /*1f70*/  UMOV UR19, UR5 ;  /* 0x0000000500137c82 */ /* 0x000fe20008000000 */
[----:B------:R-:W-:-:S05]  /*1f80*/  ULDC UR21, c[0x0][0x50c] ;  /* 0x0001430000157ab9 */ /* 0x000fca0000000800 */
.L_x_28:
[----:B------:R-:W-:-:S13]  /*1f90*/  ISETP.NE.AND P1, PT, R142, 0x3, PT ;  /* 0x000000038e00780c */ /* 0x000fda0003f25270 */
[----:B01----:R-:W-:Y:S05]  /*1fa0*/  @!P1 BRA `(.L_x_21) ;  /* 0x0000000000049947 */ /* 0x003fea0003800000 */
[----:B------:R-:W-:Y:S01]  /*1fb0*/  BPT.TRAP 0x1 ;  /* 0x000000040000795c */ /* 0x000fe20000300000 */
.L_x_21:
[----:B------:R-:W0:Y:S01]  /*1fc0*/  S2UR UR12, SR_CgaCtaId ;  /* 0x00000000000c79c3 */ /* 0x000e220000008800 */
[----:B------:R-:W-:Y:S01]  /*1fd0*/  UMOV UR10, 0x400 ;  /* 0x00000400000a7882 */ /* 0x000fe20000000000 */
[----:B------:R-:W-:Y:S01]  /*1fe0*/  SHF.L.U32 R11, R13, 0x1f, RZ ;  /* 0x0000001f0d0b7819 */ /* 0x000fe200000006ff */
[----:B0-----:R-:W-:-:S04]  /*1ff0*/  ULEA UR10, UR12, UR10, 0x18 ;  /* 0x0000000a0c0a7291 */ /* 0x001fc8000f8ec03f */
[----:B------:R-:W-:-:S09]  /*2000*/  ULEA UR12, UR18, UR10, 0x3 ;  /* 0x0000000a120c7291 */ /* 0x000fd2000f8e183f */
[----:B------:R0:W1:Y:S01]  /*2010*/  SYNCS.PHASECHK.TRANS64.TRYWAIT P0, [UR12], R11 ;  /* 0x0000000bff0075a7 */ /* 0x000062000800014c */
[----:B------:R-:W-:Y:S05]  /*2020*/  @!P1 BRA `(.L_x_22) ;  /* 0x0000000000049947 */ /* 0x000fea0003800000 */
[----:B------:R-:W-:Y:S01]  /*2030*/  BPT.TRAP 0x1 ;  /* 0x000000040000795c */ /* 0x000fe20000300000 */
.L_x_22:
[----:B-1----:R-:W-:Y:S05]  /*2040*/  @P0 BRA `(.L_x_23) ;  /* 0x0000000000080947 */ /* 0x002fea0003800000 */
[----:B------:R-:W1:Y:S02]  /*2050*/  SYNCS.PHASECHK.TRANS64.TRYWAIT P0, [UR12], R11 ;  /* 0x0000000bff0075a7 */ /* 0x000e64000800014c */
[----:B-1----:R-:W-:Y:S05]  /*2060*/  @!P0 BRA `(.L_x_24) ;  /* 0x0000007800448947 */ /* 0x002fea0003800000 */
.L_x_23:
[----:B------:R-:W-:Y:S01]  /*2070*/  UIADD3 UR12, UR10, 0x2c180, URZ ;  /* 0x0002c1800a0c7890 */ /* 0x000fe2000fffe03f */
[----:B------:R-:W-:Y:S01]  /*2080*/  WARPGROUP.ARRIVE ;  /* 0x00000000000079c5 */ /* 0x000fe20000000000 */
[----:B------:R-:W-:Y:S02]  /*2090*/  UISETP.NE.AND UP0, UPT, UR7, URZ, UPT ;  /* 0x0000003f0700728c */ /* 0x000fe4000bf05270 */
[----:B------:R-:W-:Y:S02]  /*20a0*/  USHF.R.U32.HI UR12, URZ, 0x4, UR12 ;  /* 0x000000043f0c7899 */ /* 0x000fe4000801160c */
[----:B------:R-:W-:Y:S02]  /*20b0*/  USEL UR8, UR8, URZ, !UP0 ;  /* 0x0000003f08087287 */ /* 0x000fe4000c000000 */
[----:B------:R-:W-:Y:S02]  /*20c0*/  ULOP3.LUT UR12, UR12, 0x3fff, URZ, 0xc0, !UPT ;  /* 0x00003fff0c0c7892 */ /* 0x000fe4000f8ec03f */
[----:B------:R-:W-:-:S02]  /*20d0*/  ULOP3.LUT UR7, UR11, 0x10000, URZ, 0xfc, !UPT ;  /* 0x000100000b077892 */ /* 0x000fc4000f8efc3f */
[----:B------:R-:W-:Y:S02]  /*20e0*/  ULOP3.LUT UR12, UR12, 0x10000, URZ, 0xfc, !UPT ;  /* 0x000100000c0c7892 */ /* 0x000fe4000f8efc3f */
[----:B------:R-:W-:Y:S02]  /*20f0*/  UISETP.NE.U32.AND UP0, UPT, UR8, URZ, UPT ;  /* 0x0000003f0800728c */ /* 0x000fe4000bf05070 */
[----:B------:R-:W-:Y:S02]  /*2100*/  ULEA UR8, UR18, UR7, 0xa ;  /* 0x0000000712087291 */ /* 0x000fe4000f8e503f */
[----:B------:R-:W-:Y:S02]  /*2110*/  ULEA UR7, UR18, UR12, 0x8 ;  /* 0x0000000c12077291 */ /* 0x000fe4000f8e403f */
[----:B------:R-:W-:Y:S01]  /*2120*/  UIADD3 UR20, UR8, 0x200, URZ ;  /* 0x0000020008147890 */ /* 0x000fe2000fffe03f */
[----:B------:R-:W-:Y:S02]  /*2130*/  UMOV UR13, 0x80000020 ;  /* 0x80000020000d7882 */ /* 0x000fe40000000000 */
[----:B------:R-:W-:Y:S01]  /*2140*/  UMOV UR12, UR8 ;  /* 0x00000008000c7c82 */ /* 0x000fe20008000000 */
[----:B------:R-:W-:Y:S01]  /*2150*/  UMOV UR15, 0x80000020 ;  /* 0x80000020000f7882 */ /* 0x000fe20000000000 */
[----:B------:R-:W-:Y:S01]  /*2160*/  UMOV UR14, UR7 ;  /* 0x00000007000e7c82 */ /* 0x000fe20008000000 */
[----:B------:R-:W-:Y:S01]  /*2170*/  UIADD3 UR6, UR6, 0x2, URZ ;  /* 0x0000000206067890 */ /* 0x000fe2000fffe03f */
[----:B------:R-:W-:Y:S01]  /*2180*/  QGMMA.64x64x32.F32.E5M2.E5M2 R56, gdesc[UR12], R56, UP0 ;  /* 0x00e000000c3879f3 */ /* 0x000fe2000bf03838 */
[----:B------:R-:W-:Y:S01]  /*2190*/  UMOV UR12, UR20 ;  /* 0x00000014000c7c82 */ /* 0x000fe20008000000 */
[----:B------:R-:W-:-:S02]  /*21a0*/  UMOV UR13, 0x80000020 ;  /* 0x80000020000d7882 */ /* 0x000fc40000000000 */
[----:B------:R-:W-:Y:S01]  /*21b0*/  QGMMA.64x64x32.F32.E5M2.E5M2 R24, gdesc[UR12], R24, UP0 ;  /* 0x00e000000c1879f3 */ /* 0x000fe2000bf03818 */
[----:B------:R-:W-:Y:S02]  /*21c0*/  UIADD3 UR12, UR8, 0x2, URZ ;  /* 0x00000002080c7890 */ /* 0x000fe4000fffe03f */
[----:B------:R-:W-:Y:S02]  /*21d0*/  UIADD3 UR14, UR7, 0x2, URZ ;  /* 0x00000002070e7890 */ /* 0x000fe4000fffe03f */
[----:B------:R-:W-:Y:S01]  /*21e0*/  UIADD3 UR8, UR8, 0x202, URZ ;  /* 0x0000020208087890 */ /* 0x000fe2000fffe03f */
[----:B------:R-:W-:Y:S01]  /*21f0*/  UMOV UR13, 0x80000020 ;  /* 0x80000020000d7882 */ /* 0x000fe20000000000 */
[----:B------:R-:W-:Y:S01]  /*2200*/  UMOV UR15, 0x80000020 ;  /* 0x80000020000f7882 */ /* 0x000fe20000000000 */
[----:B------:R-:W-:-:S04]  /*2210*/  UISETP.NE.AND UP0, UPT, UR6, UR21, UPT ;  /* 0x000000150600728c */ /* 0x000fc8000bf05270 */
[----:B------:R-:W-:-:S06]  /*2220*/  USEL UR7, URZ, 0x1, UP0 ;  /* 0x000000013f077887 */ /* 0x000fcc0008000000 */
[----:B------:R-:W-:Y:S01]  /*2230*/  ISETP.NE.AND P0, PT, RZ, UR7, PT ;  /* 0x00000007ff007c0c */ /* 0x000fe2000bf05270 */
[----:B------:R-:W-:Y:S01]  /*2240*/  QGMMA.64x64x32.F32.E5M2.E5M2 R56, gdesc[UR12], R56 ;  /* 0x00e000000c3879f3 */ /* 0x000fe20008703838 */
[----:B------:R-:W-:Y:S01]  /*2250*/  UMOV UR12, UR8 ;  /* 0x00000008000c7c82 */ /* 0x000fe20008000000 */
[----:B------:R-:W-:Y:S02]  /*2260*/  UMOV UR13, 0x80000020 ;  /* 0x80000020000d7882 */ /* 0x000fe40000000000 */
[----:B------:R-:W-:Y:S03]  /*2270*/  QGMMA.64x64x32.F32.E5M2.E5M2 R24, gdesc[UR12], R24, gsb0 ;  /* 0x00e000000c1879f3 */ /* 0x000fe60008003818 */
[----:B------:R-:W-:-:S05]  /*2280*/  WARPGROUP.DEPBAR.LE gsb0, 0x1 ;  /* 0x00008000000079c5 */ /* 0x000fca0000010100 */
[----:B------:R-:W-:Y:S05]  /*2290*/  @!P0 BRA `(.L_x_25) ;  /* 0x0000000400088947 */ /* 0x000fea0003800000 */
[----:B------:R-:W-:Y:S02]  /*22a0*/  WARPGROUP.DEPBAR.LE gsb0, 0x0 ;  /* 0x00008000000079c5 */ /* 0x000fe40000010000 */
[----:B------:R-:W-:-:S01]  /*22b0*/  FADD R145, R56, R145 ;  /* 0x0000009138917221 */ /* 0x000fc20000000000 */
[----:B------:R-:W-:Y:S01]  /*22c0*/  FADD R140, R57, R140 ;  /* 0x0000008c398c7221 */ /* 0x000fe20000000000 */
        /* <DEDUP_REMOVED lines=62> */
[----:B------:R-:W-:-:S06]  /*26b0*/  UMOV UR6, URZ ;  /* 0x0000003f00067c82 */ /* 0x000fcc0008000000 */
.L_x_25:
[----:B------:R-:W-:Y:S05]  /*26c0*/  @!P1 BRA `(.L_x_26) ;  /* 0x0000000000049947 */ /* 0x000fea0003800000 */
[----:B------:R-:W-:Y:S01]  /*26d0*/  BPT.TRAP 0x1 ;  /* 0x000000040000795c */ /* 0x000fe20000300000 */
.L_x_26:
[----:B------:R-:W-:Y:S01]  /*26e0*/  ULEA UR8, UR19, UR10, 0x3 ;  /* 0x0000000a13087291 */ /* 0x000fe2000f8e183f */
[----:B------:R-:W-:-:S03]  /*26f0*/  ISETP.GT.U32.AND P0, PT, R4, 0x1, PT ;  /* 0x000000010400780c */ /* 0x000fc60003f04070 */
[----:B------:R-:W-:-:S04]  /*2700*/  UIADD3 UR8, UR8, 0x58, URZ ;  /* 0x0000005808087890 */ /* 0x000fc8000fffe03f */
[----:B------:R-:W-:-:S09]  /*2710*/  UPRMT UR8, URZ, 0x654, UR8 ;  /* 0x000006543f087896 */ /* 0x000fd20008000008 */
[----:B------:R-:W-:Y:S01]  /*2720*/  SYNCS.ARRIVE.TRANS64.RED.A1T0 RZ, [UR8], RZ ;  /* 0x000000ffffff79a7 */ /* 0x000fe20008100408 */
[----:B------:R-:W-:Y:S05]  /*2730*/  @P0 BRA `(.L_x_27) ;  /* 0x0000000000040947 */ /* 0x000fea0003800000 */
[----:B------:R-:W-:Y:S01]  /*2740*/  BPT.TRAP 0x1 ;  /* 0x000000040000795c */ /* 0x000fe20000300000 */
.L_x_27:
[----:B------:R-:W-:Y:S01]  /*2750*/  UIADD3 UR18, UR18, 0x1, URZ ;  /* 0x0000000112127890 */ /* 0x000fe2000fffe03f */
[C---:B------:R-:W-:Y:S01]  /*2760*/  ISETP.GT.AND P0, PT, R10.reuse, 0x1, PT ;  /* 0x000000010a00780c */ /* 0x040fe20003f04270 */
[----:B------:R-:W-:Y:S01]  /*2770*/  UIADD3 UR19, UR19, 0x1, URZ ;  /* 0x0000000113137890 */ /* 0x000fe2000fffe03f */
[----:B------:R-:W-:Y:S01]  /*2780*/  VIADD R10, R10, 0xffffffff ;  /* 0xffffffff0a0a7836 */ /* 0x000fe20000000000 */
[----:B------:R-:W-:Y:S02]  /*2790*/  UISETP.NE.AND UP0, UPT, UR18, 0xb, UPT ;  /* 0x0000000b1200788c */ /* 0x000fe4000bf05270 */
[----:B------:R-:W-:Y:S02]  /*27a0*/  UISETP.NE.AND UP1, UPT, UR19, 0xb, UPT ;  /* 0x0000000b1300788c */ /* 0x000fe4000bf25270 */
[----:B------:R-:W-:Y:S02]  /*27b0*/  USEL UR8, URZ, 0x1, UP0 ;  /* 0x000000013f087887 */ /* 0x000fe40008000000 */
[----:B------:R-:W-:-:S02]  /*27c0*/  USEL UR18, UR18, URZ, UP0 ;  /* 0x0000003f12127287 */ /* 0x000fc40008000000 */
[----:B------:R-:W-:Y:S02]  /*27d0*/  USEL UR19, UR19, URZ, UP1 ;  /* 0x0000003f13137287 */ /* 0x000fe40008800000 */
[----:B------:R-:W-:Y:S01]  /*27e0*/  LOP3.LUT R13, R13, UR8, RZ, 0x3c, !PT ;  /* 0x000000080d0d7c12 */ /* 0x000fe2000f8e3cff */
[----:B------:R-:W-:Y:S01]  /*27f0*/  UMOV UR8, 0x1 ;  /* 0x0000000100087882 */ /* 0x000fe20000000000 */
[----:B------:R-:W-:Y:S08]  /*2800*/  @P0 BRA `(.L_x_28) ;  /* 0xfffffff400e00947 */ /* 0x000ff0000383ffff */
.L_x_20:
[----:B------:R-:W-:Y:S01]  /*2810*/  UISETP.NE.AND UP0, UPT, UR6, URZ, UPT ;  /* 0x0000003f0600728c */ /* 0x000fe2000bf05270 */
[----:B01----:R-:W0:Y:S03]  /*2820*/  LDC R10, c[0x0][0x28c] ;  /* 0x0000a300ff0a7b82 */ /* 0x003e260000000800 */
[----:B------:R-:W-:-:S06]  /*2830*/  USEL UR6, URZ, 0x1, !UP0 ;  /* 0x000000013f067887 */ /* 0x000fcc000c000000 */
[----:B------:R-:W-:Y:S02]  /*2840*/  ISETP.NE.AND P0, PT, RZ, UR6, PT ;  /* 0x00000006ff007c0c */ /* 0x000fe4000bf05270 */
[----:B0-----:R-:W-:-:S11]  /*2850*/  ISETP.GE.AND P1, PT, R10, 0x1, PT ;  /* 0x000000010a00780c */ /* 0x001fd60003f26270 */
[----:B------:R-:W-:Y:S05]  /*2860*/  @!P0 BRA `(.L_x_29) ;  /* 0x0000000400048947 */ /* 0x000fea0003800000 */
[----:B------:R-:W-:Y:S02]  /*2870*/  WARPGROUP.DEPBAR.LE gsb0, 0x0 ;  /* 0x00008000000079c5 */ /* 0x000fe40000010000 */
[----:B------:R-:W-:Y:S01]  /*2880*/  FADD R145, R56, R145 ;  /* 0x0000009138917221 */ /* 0x000fe20000000000 */
        /* <DEDUP_REMOVED lines=62> */
[----:B------:R-:W-:-:S07]  /*2c70*/  FADD R18, R18, R55 ;  /* 0x0000003712127221 */ /* 0x000fce0000000000 */
.L_x_29:
[----:B------:R-:W-:Y:S02]  /*2c80*/  WARPGROUP.DEPBAR.LE gsb0, 0x0 ;  /* 0x00008000000079c5 */ /* 0x000fe40000010000 */
[----:B------:R-:W-:Y:S05]  /*2c90*/  @!P1 BRA `(.L_x_30) ;  /* 0x0000000000409947 */ /* 0x000fea0003800000 */
[----:B------:R-:W-:-:S13]  /*2ca0*/  ISETP.NE.AND P0, PT, R142, 0x3, PT ;  /* 0x000000038e00780c */ /* 0x000fda0003f05270 */
[----:B------:R-:W-:Y:S05]  /*2cb0*/  @!P0 BRA `(.L_x_31) ;  /* 0x0000000000048947 */ /* 0x000fea0003800000 */
[----:B------:R-:W-:Y:S01]  /*2cc0*/  BPT.TRAP 0x1 ;  /* 0x000000040000795c */ /* 0x000fe20000300000 */
.L_x_31:
[----:B------:R-:W-:Y:S01]  /*2cd0*/  UISETP.LT.AND UP0, UPT, UR9, 0x1, UPT ;  /* 0x000000010900788c */ /* 0x000fe2000bf01270 */
[----:B------:R-:W-:-:S03]  /*2ce0*/  ISETP.GT.U32.AND P0, PT, R4, 0x1, PT ;  /* 0x000000010400780c */ /* 0x000fc60003f04070 */
[----:B------:R-:W-:-:S04]  /*2cf0*/  USEL UR8, UR9, 0x1, UP0 ;  /* 0x0000000109087887 */ /* 0x000fc80008000000 */
[----:B------:R-:W-:-:S04]  /*2d00*/  UIADD3 UR8, UR5, UR9, -UR8 ;  /* 0x0000000905087290 */ /* 0x000fc8000fffe808 */
[----:B------:R-:W-:-:S04]  /*2d10*/  UIMAD.WIDE.U32 UR6, UR8, -0x45d1745d, URZ ;  /* 0xba2e8ba3080678a5 */ /* 0x000fc8000f8e003f */
[----:B------:R-:W-:-:S04]  /*2d20*/  USHF.R.U32.HI UR6, URZ, 0x3, UR7 ;  /* 0x000000033f067899 */ /* 0x000fc80008011607 */
[----:B------:R-:W-:-:S04]  /*2d30*/  UIMAD UR8, UR6, -0xb, UR8 ;  /* 0xfffffff5060878a4 */ /* 0x000fc8000f8e0208 */
[----:B------:R-:W-:-:S04]  /*2d40*/  ULEA UR8, UR8, UR10, 0x3 ;  /* 0x0000000a08087291 */ /* 0x000fc8000f8e183f */
[----:B------:R-:W-:-:S04]  /*2d50*/  UIADD3 UR8, UR8, 0x58, URZ ;  /* 0x0000005808087890 */ /* 0x000fc8000fffe03f */
[----:B------:R-:W-:-:S09]  /*2d60*/  UPRMT UR8, URZ, 0x654, UR8 ;  /* 0x000006543f087896 */ /* 0x000fd20008000008 */
[----:B------:R-:W-:Y:S01]  /*2d70*/  SYNCS.ARRIVE.TRANS64.RED.A1T0 RZ, [UR8], RZ ;  /* 0x000000ffffff79a7 */ /* 0x000fe20008100408 */
[----:B------:R-:W-:Y:S05]  /*2d80*/  @P0 BRA `(.L_x_30) ;  /* 0x0000000000040947 */ /* 0x000fea0003800000 */
[----:B------:R-:W-:Y:S01]  /*2d90*/  BPT.TRAP 0x1 ;  /* 0x000000040000795c */ /* 0x000fe20000300000 */
.L_x_30:
[----:B------:R-:W0:Y:S01]  /*2da0*/  LDC R14, c[0x0][0x288] ;  /* 0x0000a200ff0e7b82 */ /* 0x000e220000000800 */
[----:B------:R-:W-:Y:S01]  /*2db0*/  IMAD.SHL.U32 R33, R7, 0x40, RZ ;  /* 0x0000004007217824 */ /* 0x000fe200078e00ff */
[--C-:B------:R-:W-:Y:S01]  /*2dc0*/  SHF.R.U32.HI R10, RZ, 0x2, R0.reuse ;  /* 0x00000002ff0a7819 */ /* 0x100fe20000011600 */
[----:B------:R-:W-:Y:S01]  /*2dd0*/  UIADD3 UR5, UR9, UR5, URZ ;  /* 0x0000000509057290 */ /* 0x000fe2000fffe03f */
[----:B------:R-:W-:Y:S01]  /*2de0*/  LOP3.LUT R12, R0, 0x60, RZ, 0xc0, !PT ;  /* 0x00000060000c7812 */ /* 0x000fe200078ec0ff */
[----:B------:R-:W-:Y:S01]  /*2df0*/  IMAD.SHL.U32 R34, R6, 0x100, RZ ;  /* 0x0000010006227824 */ /* 0x000fe200078e00ff */
[----:B------:R-:W-:Y:S01]  /*2e00*/  SHF.R.U32.HI R13, RZ, 0x7, R0 ;  /* 0x00000007ff0d7819 */ /* 0x000fe20000011600 */
[----:B------:R-:W-:Y:S01]  /*2e10*/  UISETP.GT.U32.AND UP0, UPT, UR5, 0xa, UPT ;  /* 0x0000000a0500788c */ /* 0x000fe2000bf04070 */
[----:B------:R-:W-:Y:S01]  /*2e20*/  LOP3.LUT R11, R10, 0x7, RZ, 0xc0, !PT ;  /* 0x000000070a0b7812 */ /* 0x000fe200078ec0ff */
[C---:B------:R-:W-:Y:S01]  /*2e30*/  IMAD.SHL.U32 R26, R0.reuse, 0x2, RZ ;  /* 0x00000002001a7824 */ /* 0x040fe200078e00ff */
[----:B------:R-:W-:Y:S01]  /*2e40*/  SHF.R.U32.HI R12, RZ, 0x1, R12 ;  /* 0x00000001ff0c7819 */ /* 0x000fe2000001160c */
[----:B------:R-:W-:Y:S01]  /*2e50*/  ULDC UR12, c[0x0][0x284] ;  /* 0x0000a100000c7ab9 */ /* 0x000fe20000000800 */
[----:B------:R-:W-:Y:S01]  /*2e60*/  LOP3.LUT R10, R13, 0x1, RZ, 0xc0, !PT ;  /* 0x000000010d0a7812 */ /* 0x000fe200078ec0ff */
[----:B------:R-:W-:Y:S01]  /*2e70*/  UISETP.LT.U32.AND UP0, UPT, UR9, 0xb, UP0 ;  /* 0x0000000b0900788c */ /* 0x000fe20008701070 */
[----:B------:R-:W-:Y:S01]  /*2e80*/  IADD3 R15, RZ, -R12, -R11 ;  /* 0x8000000cff0f7210 */ /* 0x000fe20007ffe80b */
[----:B------:R-:W-:Y:S01]  /*2e90*/  UISETP.GE.U32.AND UP1, UPT, UR9, 0xb, UPT ;  /* 0x0000000b0900788c */ /* 0x000fe2000bf26070 */
[----:B------:R-:W-:Y:S01]  /*2ea0*/  LOP3.LUT R13, R0, 0x3, RZ, 0xc0, !PT ;  /* 0x00000003000d7812 */ /* 0x000fe200078ec0ff */
[C---:B------:R-:W-:Y:S01]  /*2eb0*/  IMAD.SHL.U32 R24, R10.reuse, 0x40, RZ ;  /* 0x000000400a187824 */ /* 0x040fe200078e00ff */
[----:B------:R-:W-:Y:S01]  /*2ec0*/  SHF.R.S32.HI R29, RZ, 0x1f, R5 ;  /* 0x0000001fff1d7819 */ /* 0x000fe20000011405 */
[----:B------:R-:W-:Y:S01]  /*2ed0*/  UIMAD.WIDE.U32 UR6, UR5, -0x45d1745d, URZ ;  /* 0xba2e8ba3050678a5 */ /* 0x000fe2000f8e003f */
[C---:B------:R-:W-:Y:S01]  /*2ee0*/  LOP3.LUT R26, R33.reuse, 0x6, R26, 0xf8, !PT ;  /* 0x00000006211a7812 */ /* 0x040fe200078ef81a */
[----:B------:R-:W-:Y:S01]  /*2ef0*/  USEL UR8, URZ, 0x1, !UP0 ;  /* 0x000000013f087887 */ /* 0x000fe2000c000000 */
[----:B------:R-:W-:Y:S01]  /*2f00*/  IMAD R15, R10, -0x40, R15 ;  /* 0xffffffc00a0f7824 */ /* 0x000fe200078e020f */
[----:B------:R-:W-:Y:S01]  /*2f10*/  ULDC.64 UR10, c[0x0][0x5d0] ;  /* 0x00017400000a7ab9 */ /* 0x000fe20000000a00 */
[----:B0-----:R-:W-:Y:S01]  /*2f20*/  ISETP.GE.AND P0, PT, R33, R14, PT ;  /* 0x0000000e2100720c */ /* 0x001fe20003f06270 */
[----:B------:R-:W-:Y:S01]  /*2f30*/  IMAD R10, R13, -0x2, R14 ;  /* 0xfffffffe0d0a7824 */ /* 0x000fe200078e020e */
[----:B------:R-:W-:Y:S01]  /*2f40*/  SHF.R.S32.HI R27, RZ, 0x1f, R26 ;  /* 0x0000001fff1b7819 */ /* 0x000fe2000001141a */
[----:B------:R-:W-:Y:S01]  /*2f50*/  IMAD R14, R29, UR10, RZ ;  /* 0x0000000a1d0e7c24 */ /* 0x000fe2000f8e02ff */
[----:B------:R-:W-:Y:S01]  /*2f60*/  ISETP.GE.OR P0, PT, R34, UR12, P0 ;  /* 0x0000000c22007c0c */ /* 0x000fe20008706670 */
[----:B------:R-:W-:Y:S01]  /*2f70*/  USHF.R.U32.HI UR6, URZ, 0x3, UR7 ;  /* 0x000000033f067899 */ /* 0x000fe20008011607 */
[----:B------:R-:W-:Y:S01]  /*2f80*/  LOP3.LUT R35, R24, 0x40, R11, 0xe2, !PT ;  /* 0x0000004018237812 */ /* 0x000fe200078ee20b */
[----:B------:R-:W-:Y:S01]  /*2f90*/  ULOP3.LUT UR4, UR4, UR8, URZ, 0x3c, !UPT ;  /* 0x0000000804047292 */ /* 0x000fe2000f8e3c3f */
[----:B------:R-:W-:Y:S01]  /*2fa0*/  IMAD.WIDE R24, R6, 0x100, RZ ;  /* 0x0000010006187825 */ /* 0x000fe200078e02ff */
[----:B------:R-:W-:Y:S01]  /*2fb0*/  UIMAD UR5, UR6, -0xb, UR5 ;  /* 0xfffffff5060578a4 */ /* 0x000fe2000f8e0205 */
[----:B------:R-:W-:Y:S01]  /*2fc0*/  IADD3 R34, -R34, UR12, R15 ;  /* 0x0000000c22227c10 */ /* 0x000fe2000fffe10f */
[----:B------:R-:W-:Y:S01]  /*2fd0*/  @UP1 ULOP3.LUT UR4, UR4, 0x1, UR6, 0x78, !UPT ;  /* 0x0000000104041892 */ /* 0x000fe2000f8e7806 */
[C---:B------:R-:W-:Y:S01]  /*2fe0*/  IMAD R11, R5.reuse, UR11, R14 ;  /* 0x0000000b050b7c24 */ /* 0x040fe2000f8e020e */
[----:B------:R-:W-:Y:S01]  /*2ff0*/  LOP3.LUT R35, R24, R35, R12, 0xfe, !PT ;  /* 0x0000002318237212 */ /* 0x000fe200078efe0c */
[----:B------:R-:W-:-:S04]  /*3000*/  IMAD.WIDE.U32 R6, R5, UR10, R26 ;  /* 0x0000000a05067c25 */ /* 0x000fc8000f8e001a */
[----:B------:R-:W-:Y:S02]  /*3010*/  IMAD.IADD R7, R7, 0x1, R11 ;  /* 0x0000000107077824 */ /* 0x000fe400078e020b */
[----:B------:R-:W-:Y:S02]  /*3020*/  IMAD.IADD R33, R10, 0x1, -R33 ;  /* 0x000000010a217824 */ /* 0x000fe400078e0a21 */
[----:B------:R-:W-:Y:S01]  /*3030*/  IMAD.MOV.U32 R32, RZ, RZ, -0x1 ;  /* 0xffffffffff207424 */ /* 0x000fe200078e00ff */
[----:B------:R-:W-:Y:S06]  /*3040*/  @P0 BRA `(.L_x_32) ;  /* 0x0000004800040947 */ /* 0x000fec0003800000 */
[----:B------:R-:W0:Y:S01]  /*3050*/  LDC.64 R30, c[0x0][0x5c8] ;  /* 0x00017200ff1e7b82 */ /* 0x000e220000000a00 */
[----:B------:R-:W-:Y:S01]  /*3060*/  ULDC.64 UR6, c[0x0][0x5c0] ;  /* 0x0001700000067ab9 */ /* 0x000fe20000000a00 */
[----:B------:R-:W-:Y:S01]  /*3070*/  BSSY B0, `(.L_x_32) ;  /* 0x000047e000007945 */ /* 0x000fe20003800000 */
[-C--:B0-----:R-:W-:Y:S02]  /*3080*/  IMAD R10, R25, R30.reuse, RZ ;  /* 0x0000001e190a7224 */ /* 0x081fe400078e02ff */
[----:B------:R-:W-:-:S04]  /*3090*/  IMAD.WIDE.U32 R6, R35, R30, R6 ;  /* 0x0000001e23067225 */ /* 0x000fc800078e0006 */
[----:B------:R-:W-:Y:S01]  /*30a0*/  IMAD R13, R35, R31, R10 ;  /* 0x0000001f230d7224 */ /* 0x000fe200078e020a */
[----:B------:R-:W-:Y:S01]  /*30b0*/  IADD3 R14, P4, R6, UR6, RZ ;  /* 0x00000006060e7c10 */ /* 0x000fe2000ff9e0ff */
[C---:B------:R-:W-:Y:S01]  /*30c0*/  IMAD.SHL.U32 R11, R30.reuse, 0x80, RZ ;  /* 0x000000801e0b7824 */ /* 0x040fe200078e00ff */
[C---:B------:R-:W-:Y:S01]  /*30d0*/  LEA R28, P2, R30.reuse, R6, 0x3 ;  /* 0x000000061e1c7211 */ /* 0x040fe200078418ff */
[----:B------:R-:W-:Y:S01]  /*30e0*/  IMAD.IADD R36, R7, 0x1, R13 ;  /* 0x0000000107247824 */ /* 0x000fe200078e020d */
[----:B------:R-:W-:Y:S02]  /*30f0*/  SHF.L.U64.HI R7, R30, 0x7, R31 ;  /* 0x000000071e077819 */ /* 0x000fe4000001021f */
[----:B------:R-:W-:Y:S02]  /*3100*/  IADD3 R10, P1, P0, R6, UR6, R11 ;  /* 0x00000006060a7c10 */ /* 0x000fe4000f83e00b */
[----:B------:R-:W-:Y:S02]  /*3110*/  IADD3.X R15, R36, UR7, RZ, P4, !PT ;  /* 0x00000007240f7c10 */ /* 0x000fe4000a7fe4ff */
[----:B---3-5:R-:W-:-:S02]  /*3120*/  FSETP.NEU.AND P4, PT, R9, RZ, PT ;  /* 0x000000ff0900720b */ /* 0x028fc40003f8d000 */
[----:B------:R-:W-:Y:S02]  /*3130*/  LEA.HI.X R30, R30, R36, R31, 0x3, P2 ;  /* 0x000000241e1e7211 */ /* 0x000fe400010f1c1f */
[C---:B------:R-:W-:Y:S02]  /*3140*/  IADD3 R12, P2, R28.reuse, UR6, RZ ;  /* 0x000000061c0c7c10 */ /* 0x040fe4000ff5e0ff */
[----:B------:R-:W-:Y:S02]  /*3150*/  IADD3 R6, P5, P6, R28, UR6, R11 ;  /* 0x000000061c067c10 */ /* 0x000fe4000febe00b */
[--C-:B------:R-:W-:Y:S02]  /*3160*/  IADD3.X R11, R36, UR7, R7.reuse, P1, P0 ;  /* 0x00000007240b7c10 */ /* 0x100fe40008fe0407 */
[C---:B------:R-:W-:Y:S02]  /*3170*/  IADD3.X R13, R30.reuse, UR7, RZ, P2, !PT ;  /* 0x000000071e0d7c10 */ /* 0x040fe400097fe4ff */
[----:B------:R-:W-:Y:S01]  /*3180*/  IADD3.X R7, R30, UR7, R7, P5, P6 ;  /* 0x000000071e077c10 */ /* 0x000fe2000afec407 */
[----:B------:R-:W-:Y:S06]  /*3190*/  @!P4 BRA `(.L_x_33) ;  /* 0x00000034009cc947 */ /* 0x000fec0003800000 */
[----:B------:R-:W-:Y:S01]  /*31a0*/  ULDC.64 UR6, c[0x0][0x5b8] ;  /* 0x00016e0000067ab9 */ /* 0x000fe20000000a00 */
[----:B------:R-:W-:Y:S01]  /*31b0*/  ISETP.GE.AND P0, PT, R34, 0x1, PT ;  /* 0x000000012200780c */ /* 0x000fe20003f06270 */
[----:B------:R-:W-:Y:S01]  /*31c0*/  IMAD R28, R29, UR6, RZ ;  /* 0x000000061d1c7c24 */ /* 0x000fe2000f8e02ff */
[----:B------:R-:W-:Y:S01]  /*31d0*/  ULDC.64 UR10, c[0x0][0x5a8] ;  /* 0x00016a00000a7ab9 */ /* 0x000fe20000000a00 */
[----:B------:R-:W-:Y:S01]  /*31e0*/  IMAD.WIDE.U32 R26, R5, UR6, R26 ;  /* 0x00000006051a7c25 */ /* 0x000fe2000f8e001a */
[----:B------:R-:W-:Y:S01]  /*31f0*/  ISETP.LT.OR P4, PT, R33, 0x1, !P0 ;  /* 0x000000012100780c */ /* 0x000fe20004781670 */
[----:B------:R-:W-:Y:S02]  /*3200*/  BSSY B1, `(.L_x_34) ;  /* 0x000000c000017945 */ /* 0x000fe40003800000 */
[----:B------:R-:W-:Y:S01]  /*3210*/  IMAD R5, R5, UR7, R28 ;  /* 0x0000000705057c24 */ /* 0x000fe2000f8e021c */
[----:B------:R-:W-:Y:S02]  /*3220*/  ULDC.64 UR6, c[0x0][0x5b0] ;  /* 0x00016c0000067ab9 */ /* 0x000fe40000000a00 */
[----:B------:R-:W-:-:S02]  /*3230*/  IMAD R30, R25, UR6, RZ ;  /* 0x00000006191e7c24 */ /* 0x000fc4000f8e02ff */
[----:B------:R-:W-:Y:S02]  /*3240*/  IMAD.IADD R27, R27, 0x1, R5 ;  /* 0x000000011b1b7824 */ /* 0x000fe400078e0205 */
[C---:B------:R-:W-:Y:S02]  /*3250*/  IMAD R5, R35.reuse, UR7, R30 ;  /* 0x0000000723057c24 */ /* 0x040fe4000f8e021e */
[----:B------:R-:W-:-:S03]  /*3260*/  IMAD.WIDE.U32 R28, R35, UR6, R26 ;  /* 0x00000006231c7c25 */ /* 0x000fc6000f8e001a */
[----:B------:R-:W-:-:S04]  /*3270*/  IADD3 R28, P1, R28, UR10, RZ ;  /* 0x0000000a1c1c7c10 */ /* 0x000fc8000ff3e0ff */
[--C-:B------:R-:W-:Y:S02]  /*3280*/  IADD3.X R29, R29, UR11, R5.reuse, P1, !PT ;  /* 0x0000000b1d1d7c10 */ /* 0x100fe40008ffe405 */
[----:B------:R-:W-:Y:S01]  /*3290*/  PRMT R5, RZ, 0x7610, R5 ;  /* 0x00007610ff057816 */ /* 0x000fe20000000005 */
[----:B------:R-:W-:Y:S06]  /*32a0*/  @P4 BRA `(.L_x_35) ;  /* 0x0000000000044947 */ /* 0x000fec0003800000 */
[----:B------:R0:W5:Y:S02]  /*32b0*/  LDG.E.U8 R5, desc[UR16][R28.64] ;  /* 0x000000101c057981 */ /* 0x000164000c1e1100 */
.L_x_35:
[----:B------:R-:W-:Y:S05]  /*32c0*/  BSYNC B1 ;  /* 0x0000000000017941 */ /* 0x000fea0003800000 */
.L_x_34:
[----:B-----5:R-:W-:Y:S01]  /*32d0*/  LOP3.LUT R5, R5, 0xff, RZ, 0xc0, !PT ;  /* 0x000000ff05057812 */ /* 0x020fe200078ec0ff */
[----:B------:R-:W-:Y:S01]  /*32e0*/  BSSY B1, `(.L_x_36) ;  /* 0x000000b000017945 */ /* 0x000fe20003800000 */
[----:B------:R-:W-:Y:S02]  /*32f0*/  ISETP.LT.OR P2, PT, R33, 0x2, !P0 ;  /* 0x000000022100780c */ /* 0x000fe40004741670 */
[----:B------:R-:W-:-:S05]  /*3300*/  F2FP.F16.E5M2.UNPACK_B R5, R5 ;  /* 0x00000005ff05723e */ /* 0x000fca00020004ff */
[----:B------:R-:W-:Y:S01]  /*3310*/  HADD2.F32 R30, -RZ, R5.H0_H0 ;  /* 0x20000005ff1e7230 */ /* 0x000fe20000004100 */
[----:B------:R-:W-:-:S04]  /*3320*/  PRMT R5, RZ, 0x7610, R5 ;  /* 0x00007610ff057816 */ /* 0x000fc80000000005 */
[----:B------:R-:W-:-:S04]  /*3330*/  FMUL R30, R30, R9 ;  /* 0x000000091e1e7220 */ /* 0x000fc80000400000 */
[----:B--2---:R-:W-:-:S05]  /*3340*/  FFMA R30, R145, R8, R30 ;  /* 0x00000008911e7223 */ /* 0x004fca000000001e */
[----:B------:R-:W-:-:S05]  /*3350*/  F2FP.SATFINITE.E5M2.F32.PACK_AB_MERGE_C R31, RZ, R30, RZ ;  /* 0x0000001eff1f723e */ /* 0x000fca00048060ff */
[----:B------:R1:W-:Y:S01]  /*3360*/  @!P4 STG.E.U8 desc[UR16][R14.64], R31 ;  /* 0x0000001f0e00c986 */ /* 0x0003e2000c101110 */
[----:B------:R-:W-:Y:S05]  /*3370*/  @P2 BRA `(.L_x_37) ;  /* 0x0000000000042947 */ /* 0x000fea0003800000 */
[----:B------:R2:W5:Y:S02]  /*3380*/  LDG.E.U8 R5, desc[UR16][R28.64+0x1] ;  /* 0x000001101c057981 */ /* 0x000564000c1e1100 */
.L_x_37:
[----:B------:R-:W-:Y:S05]  /*3390*/  BSYNC B1 ;  /* 0x0000000000017941 */ /* 0x000fea0003800000 */
.L_x_36:
[----:B-----5:R-:W-:Y:S01]  /*33a0*/  LOP3.LUT R5, R5, 0xff, RZ, 0xc0, !PT ;  /* 0x000000ff05057812 */ /* 0x020fe200078ec0ff */
[----:B------:R-:W-:Y:S01]  /*33b0*/  BSSY B1, `(.L_x_38) ;  /* 0x0000013000017945 */ /* 0x000fe20003800000 */
[----:B------:R-:W-:Y:S02]  /*33c0*/  IADD3 R37, P1, R35, 0x8, RZ ;  /* 0x0000000823257810 */ /* 0x000fe40007f3e0ff */
[----:B------:R-:W-:-:S03]  /*33d0*/  F2FP.F16.E5M2.UNPACK_B R5, R5 ;  /* 0x00000005ff05723e */ /* 0x000fc600020004ff */
[----:B-1----:R-:W-:Y:S01]  /*33e0*/  IMAD.X R31, RZ, RZ, R25, P1 ;  /* 0x000000ffff1f7224 */ /* 0x002fe200008e0619 */
[----:B------:R-:W-:Y:S01]  /*33f0*/  ISETP.GE.AND P1, PT, R34, 0x9, PT ;  /* 0x000000092200780c */ /* 0x000fe20003f26270 */
[----:B------:R-:W-:Y:S02]  /*3400*/  HADD2.F32 R30, -RZ, R5.H0_H0 ;  /* 0x20000005ff1e7230 */ /* 0x000fe40000004100 */
[----:B------:R-:W-:Y:S01]  /*3410*/  IMAD R36, R31, UR6, RZ ;  /* 0x000000061f247c24 */ /* 0x000fe2000f8e02ff */
[----:B------:R-:W-:Y:S02]  /*3420*/  ISETP.LT.OR P5, PT, R33, 0x1, !P1 ;  /* 0x000000012100780c */ /* 0x000fe40004fa1670 */
[----:B------:R-:W-:Y:S01]  /*3430*/  FMUL R5, R30, R9 ;  /* 0x000000091e057220 */ /* 0x000fe20000400000 */
[----:B------:R-:W-:-:S04]  /*3440*/  IMAD.WIDE.U32 R30, R37, UR6, R26 ;  /* 0x00000006251e7c25 */ /* 0x000fc8000f8e001a */
[----:B------:R-:W-:Y:S01]  /*3450*/  FFMA R5, R140, R8, R5 ;  /* 0x000000088c057223 */ /* 0x000fe20000000005 */
[----:B------:R-:W-:Y:S01]  /*3460*/  IMAD R37, R37, UR7, R36 ;  /* 0x0000000725257c24 */ /* 0x000fe2000f8e0224 */
[----:B------:R-:W-:-:S03]  /*3470*/  IADD3 R30, P4, R30, UR10, RZ ;  /* 0x0000000a1e1e7c10 */ /* 0x000fc6000ff9e0ff */
[----:B------:R-:W-:Y:S02]  /*3480*/  F2FP.SATFINITE.E5M2.F32.PACK_AB_MERGE_C R39, RZ, R5, RZ ;  /* 0x00000005ff27723e */ /* 0x000fe400048060ff */
[----:B------:R-:W-:Y:S02]  /*3490*/  IADD3.X R31, R31, UR11, R37, P4, !PT ;  /* 0x0000000b1f1f7c10 */ /* 0x000fe4000a7fe425 */
[----:B------:R-:W-:Y:S01]  /*34a0*/  PRMT R5, RZ, 0x7610, R5 ;  /* 0x00007610ff057816 */ /* 0x000fe20000000005 */
[----:B------:R1:W-:Y:S01]  /*34b0*/  @!P2 STG.E.U8 desc[UR16][R14.64+0x1], R39 ;  /* 0x000001270e00a986 */ /* 0x0003e2000c101110 */
[----:B------:R-:W-:Y:S05]  /*34c0*/  @P5 BRA `(.L_x_39) ;  /* 0x0000000000045947 */ /* 0x000fea0003800000 */
[----:B------:R3:W5:Y:S02]  /*34d0*/  LDG.E.U8 R5, desc[UR16][R30.64] ;  /* 0x000000101e057981 */ /* 0x000764000c1e1100 */
.L_x_39:
[----:B------:R-:W-:Y:S05]  /*34e0*/  BSYNC B1 ;  /* 0x0000000000017941 */ /* 0x000fea0003800000 */
.L_x_38:
[----:B-----5:R-:W-:Y:S01]  /*34f0*/  LOP3.LUT R5, R5, 0xff, RZ, 0xc0, !PT ;  /* 0x000000ff05057812 */ /* 0x020fe200078ec0ff */
[----:B------:R-:W-:Y:S01]  /*3500*/  BSSY B1, `(.L_x_40) ;  /* 0x000000b000017945 */ /* 0x000fe20003800000 */
[----:B------:R-:W-:Y:S02]  /*3510*/  ISETP.LT.OR P2, PT, R33, 0x2, !P1 ;  /* 0x000000022100780c */ /* 0x000fe40004f41670 */
[----:B------:R-:W-:-:S05]  /*3520*/  F2FP.F16.E5M2.UNPACK_B R5, R5 ;  /* 0x00000005ff05723e */ /* 0x000fca00020004ff */
[----:B------:R-:W-:Y:S01]  /*3530*/  HADD2.F32 R36, -RZ, R5.H0_H0 ;  /* 0x20000005ff247230 */ /* 0x000fe20000004100 */
[----:B------:R-:W-:-:S04]  /*3540*/  PRMT R5, RZ, 0x7610, R5 ;  /* 0x00007610ff057816 */ /* 0x000fc80000000005 */
[----:B------:R-:W-:-:S04]  /*3550*/  FMUL R36, R36, R9 ;  /* 0x0000000924247220 */ /* 0x000fc80000400000 */
[----:B------:R-:W-:-:S05]  /*3560*/  FFMA R36, R143, R8, R36 ;  /* 0x000000088f247223 */ /* 0x000fca0000000024 */
[----:B------:R-:W-:-:S05]  /*3570*/  F2FP.SATFINITE.E5M2.F32.PACK_AB_MERGE_C R37, RZ, R36, RZ ;  /* 0x00000024ff25723e */ /* 0x000fca00048060ff */
[----:B------:R4:W-:Y:S01]  /*3580*/  @!P5 STG.E.U8 desc[UR16][R12.64], R37 ;  /* 0x000000250c00d986 */ /* 0x0009e2000c101110 */
[----:B------:R-:W-:Y:S05]  /*3590*/  @P2 BRA `(.L_x_41) ;  /* 0x0000000000042947 */ /* 0x000fea0003800000 */
[----:B------:R0:W5:Y:S02]  /*35a0*/  LDG.E.U8 R5, desc[UR16][R30.64+0x1] ;  /* 0x000001101e057981 */ /* 0x000164000c1e1100 */
.L_x_41:
[----:B------:R-:W-:Y:S05]  /*35b0*/  BSYNC B1 ;  /* 0x0000000000017941 */ /* 0x000fea0003800000 */
.L_x_40:
[----:B-----5:R-:W-:Y:S01]  /*35c0*/  LOP3.LUT R5, R5, 0xff, RZ, 0xc0, !PT ;  /* 0x000000ff05057812 */ /* 0x020fe200078ec0ff */
[----:B------:R-:W-:Y:S01]  /*35d0*/  BSSY B1, `(.L_x_42) ;  /* 0x000000b000017945 */ /* 0x000fe20003800000 */
[----:B------:R-:W-:Y:S02]  /*35e0*/  ISETP.LT.OR P4, PT, R33, 0x9, !P0 ;  /* 0x000000092100780c */ /* 0x000fe40004781670 */
[----:B------:R-:W-:-:S05]  /*35f0*/  F2FP.F16.E5M2.UNPACK_B R5, R5 ;  /* 0x00000005ff05723e */ /* 0x000fca00020004ff */
[----:B------:R-:W-:-:S05]  /*3600*/  HADD2.F32 R36, -RZ, R5.H0_H0 ;  /* 0x20000005ff247230 */ /* 0x000fca0000004100 */
[----:B------:R-:W-:-:S04]  /*3610*/  FMUL R5, R36, R9 ;  /* 0x0000000924057220 */ /* 0x000fc80000400000 */
[----:B------:R-:W-:-:S05]  /*3620*/  FFMA R5, R138, R8, R5 ;  /* 0x000000088a057223 */ /* 0x000fca0000000005 */
[----:B----4-:R-:W-:Y:S02]  /*3630*/  F2FP.SATFINITE.E5M2.F32.PACK_AB_MERGE_C R37, RZ, R5, RZ ;  /* 0x00000005ff25723e */ /* 0x010fe400048060ff */
[----:B------:R-:W-:-:S03]  /*3640*/  PRMT R5, RZ, 0x7610, R5 ;  /* 0x00007610ff057816 */ /* 0x000fc60000000005 */
[----:B------:R4:W-:Y:S01]  /*3650*/  @!P2 STG.E.U8 desc[UR16][R12.64+0x1], R37 ;  /* 0x000001250c00a986 */ /* 0x0009e2000c101110 */
[----:B------:R-:W-:Y:S05]  /*3660*/  @P4 BRA `(.L_x_43) ;  /* 0x0000000000044947 */ /* 0x000fea0003800000 */
[----:B------:R0:W5:Y:S02]  /*3670*/  LDG.E.U8 R5, desc[UR16][R28.64+0x8] ;  /* 0x000008101c057981 */ /* 0x000164000c1e1100 */
.L_x_43:
[----:B------:R-:W-:Y:S05]  /*3680*/  BSYNC B1 ;  /* 0x0000000000017941 */ /* 0x000fea0003800000 */
.L_x_42:
        /* <DEDUP_REMOVED lines=8> */
[----:B----4-:R-:W-:-:S05]  /*3710*/  F2FP.SATFINITE.E5M2.F32.PACK_AB_MERGE_C R37, RZ, R36, RZ ;  /* 0x00000024ff25723e */ /* 0x010fca00048060ff */
[----:B------:R4:W-:Y:S01]  /*3720*/  @!P4 STG.E.U8 desc[UR16][R14.64+0x8], R37 ;  /* 0x000008250e00c986 */ /* 0x0009e2000c101110 */
[----:B------:R-:W-:Y:S05]  /*3730*/  @P2 BRA `(.L_x_45) ;  /* 0x0000000000042947 */ /* 0x000fea0003800000 */
[----:B------:R0:W5:Y:S02]  /*3740*/  LDG.E.U8 R5, desc[UR16][R28.64+0x9] ;  /* 0x000009101c057981 */ /* 0x000164000c1e1100 */
.L_x_45:
[----:B------:R-:W-:Y:S05]  /*3750*/  BSYNC B1 ;  /* 0x0000000000017941 */ /* 0x000fea0003800000 */
.L_x_44:
        /* <DEDUP_REMOVED lines=12> */
.L_x_47:
[----:B------:R-:W-:Y:S05]  /*3820*/  BSYNC B1 ;  /* 0x0000000000017941 */ /* 0x000fea0003800000 */
.L_x_46:
        /* <DEDUP_REMOVED lines=12> */
.L_x_49:
[----:B------:R-:W-:Y:S05]  /*38f0*/  BSYNC B1 ;  /* 0x0000000000017941 */ /* 0x000fea0003800000 */
.L_x_48:
        /* <DEDUP_REMOVED lines=12> */
.L_x_51:
[----:B------:R-:W-:Y:S05]  /*39c0*/  BSYNC B1 ;  /* 0x0000000000017941 */ /* 0x000fea0003800000 */
.L_x_50:
        /* <DEDUP_REMOVED lines=12> */
.L_x_53:
[----:B------:R-:W-:Y:S05]  /*3a90*/  BSYNC B1 ;  /* 0x0000000000017941 */ /* 0x000fea0003800000 */
.L_x_52:
        /* <DEDUP_REMOVED lines=12> */
.L_x_55:
[----:B------:R-:W-:Y:S05]  /*3b60*/  BSYNC B1 ;  /* 0x0000000000017941 */ /* 0x000fea0003800000 */
.L_x_54:
        /* <DEDUP_REMOVED lines=12> */
.L_x_57:
[----:B------:R-:W-:Y:S05]  /*3c30*/  BSYNC B1 ;  /* 0x0000000000017941 */ /* 0x000fea0003800000 */
.L_x_56:
        /* <DEDUP_REMOVED lines=12> */
.L_x_59:
[----:B------:R-:W-:Y:S05]  /*3d00*/  BSYNC B1 ;  /* 0x0000000000017941 */ /* 0x000fea0003800000 */
.L_x_58:
        /* <DEDUP_REMOVED lines=12> */
.L_x_61:
[----:B------:R-:W-:Y:S05]  /*3dd0*/  BSYNC B1 ;  /* 0x0000000000017941 */ /* 0x000fea0003800000 */
.L_x_60:
        /* <DEDUP_REMOVED lines=12> */
.L_x_63:
[----:B------:R-:W-:Y:S05]  /*3ea0*/  BSYNC B1 ;  /* 0x0000000000017941 */ /* 0x000fea0003800000 */
.L_x_62:
        /* <DEDUP_REMOVED lines=12> */
.L_x_65:
[----:B------:R-:W-:Y:S05]  /*3f70*/  BSYNC B1 ;  /* 0x0000000000017941 */ /* 0x000fea0003800000 */
.L_x_64:
        /* <DEDUP_REMOVED lines=12> */
.L_x_67:
[----:B------:R-:W-:Y:S05]  /*4040*/  BSYNC B1 ;  /* 0x0000000000017941 */ /* 0x000fea0003800000 */
.L_x_66:
        /* <DEDUP_REMOVED lines=12> */
.L_x_69:
[----:B------:R-:W-:Y:S05]  /*4110*/  BSYNC B1 ;  /* 0x0000000000017941 */ /* 0x000fea0003800000 */
.L_x_68:
        /* <DEDUP_REMOVED lines=12> */
.L_x_71:
[----:B------:R-:W-:Y:S05]  /*41e0*/  BSYNC B1 ;  /* 0x0000000000017941 */ /* 0x000fea0003800000 */
.L_x_70:
        /* <DEDUP_REMOVED lines=12> */
.L_x_73:
[----:B------:R-:W-:Y:S05]  /*42b0*/  BSYNC B1 ;  /* 0x0000000000017941 */ /* 0x000fea0003800000 */
.L_x_72:
        /* <DEDUP_REMOVED lines=12> */
.L_x_75:
[----:B------:R-:W-:Y:S05]  /*4380*/  BSYNC B1 ;  /* 0x0000000000017941 */ /* 0x000fea0003800000 */
.L_x_74:
        /* <DEDUP_REMOVED lines=12> */
.L_x_77:
[----:B------:R-:W-:Y:S05]  /*4450*/  BSYNC B1 ;  /* 0x0000000000017941 */ /* 0x000fea0003800000 */
.L_x_76:
        /* <DEDUP_REMOVED lines=12> */
.L_x_79:
[----:B------:R-:W-:Y:S05]  /*4520*/  BSYNC B1 ;  /* 0x0000000000017941 */ /* 0x000fea0003800000 */
.L_x_78:
        /* <DEDUP_REMOVED lines=12> */
.L_x_81:
[----:B------:R-:W-:Y:S05]  /*45f0*/  BSYNC B1 ;  /* 0x0000000000017941 */ /* 0x000fea0003800000 */
.L_x_80:
        /* <DEDUP_REMOVED lines=12> */
.L_x_83:
[----:B------:R-:W-:Y:S05]  /*46c0*/  BSYNC B1 ;  /* 0x0000000000017941 */ /* 0x000fea0003800000 */
.L_x_82:
        /* <DEDUP_REMOVED lines=12> */
.L_x_85:
[----:B------:R-:W-:Y:S05]  /*4790*/  BSYNC B1 ;  /* 0x0000000000017941 */ /* 0x000fea0003800000 */
.L_x_84:
        /* <DEDUP_REMOVED lines=12> */
.L_x_87:
[----:B------:R-:W-:Y:S05]  /*4860*/  BSYNC B1 ;  /* 0x0000000000017941 */ /* 0x000fea0003800000 */
.L_x_86:
        /* <DEDUP_REMOVED lines=12> */
.L_x_89:
[----:B------:R-:W-:Y:S05]  /*4930*/  BSYNC B1 ;  /* 0x0000000000017941 */ /* 0x000fea0003800000 */
.L_x_88:
        /* <DEDUP_REMOVED lines=12> */
.L_x_91:
[----:B------:R-:W-:Y:S05]  /*4a00*/  BSYNC B1 ;  /* 0x0000000000017941 */ /* 0x000fea0003800000 */
.L_x_90:
        /* <DEDUP_REMOVED lines=12> */
.L_x_93:
[----:B------:R-:W-:Y:S05]  /*4ad0*/  BSYNC B1 ;  /* 0x0000000000017941 */ /* 0x000fea0003800000 */
.L_x_92:
[----:B-----5:R-:W-:Y:S01]  /*4ae0*/  LOP3.LUT R5, R5, 0xff, RZ, 0xc0, !PT ;  /* 0x000000ff05057812 */ /* 0x020fe200078ec0ff */
[----:B------:R-:W-:Y:S01]  /*4af0*/  BSSY B1, `(.L_x_94) ;  /* 0x000000b000017945 */ /* 0x000fe20003800000 */
[----:B------:R-:W-:Y:S02]  /*4b00*/  ISETP.LT.OR P2, PT, R33, 0x39, !P1 ;  /* 0x000000392100780c */ /* 0x000fe40004f41670 */
[----:B------:R-:W-:-:S05]  /*4b10*/  F2FP.F16.E5M2.UNPACK_B R5, R5 ;  /* 0x00000005ff05723e */ /* 0x000fca00020004ff */
[----:B0-2---:R-:W-:-:S05]  /*4b20*/  HADD2.F32 R28, -RZ, R5.H0_H0 ;  /* 0x20000005ff1c7230 */ /* 0x005fca0000004100 */
[----:B------:R-:W-:-:S04]  /*4b30*/  FMUL R5, R28, R9 ;  /* 0x000000091c057220 */ /* 0x000fc80000400000 */
[----:B------:R-:W-:-:S05]  /*4b40*/  FFMA R5, R112, R8, R5 ;  /* 0x0000000870057223 */ /* 0x000fca0000000005 */
[----:B------:R-:W-:Y:S02]  /*4b50*/  F2FP.SATFINITE.E5M2.F32.PACK_AB_MERGE_C R29, RZ, R5, RZ ;  /* 0x00000005ff1d723e */ /* 0x000fe400048060ff */
[----:B------:R-:W-:-:S03]  /*4b60*/  PRMT R5, RZ, 0x7610, R5 ;  /* 0x00007610ff057816 */ /* 0x000fc60000000005 */
[----:B------:R0:W-:Y:S01]  /*4b70*/  @!P0 STG.E.U8 desc[UR16][R14.64+0x39], R29 ;  /* 0x0000391d0e008986 */ /* 0x0001e2000c101110 */
[----:B------:R-:W-:Y:S05]  /*4b80*/  @P2 BRA `(.L_x_95) ;  /* 0x0000000000042947 */ /* 0x000fea0003800000 */
[----:B------:R2:W5:Y:S02]  /*4b90*/  LDG.E.U8 R5, desc[UR16][R30.64+0x38] ;  /* 0x000038101e057981 */ /* 0x000564000c1e1100 */
.L_x_95:
[----:B------:R-:W-:Y:S05]  /*4ba0*/  BSYNC B1 ;  /* 0x0000000000017941 */ /* 0x000fea0003800000 */
.L_x_94:
[----:B-----5:R-:W-:Y:S01]  /*4bb0*/  LOP3.LUT R5, R5, 0xff, RZ, 0xc0, !PT ;  /* 0x000000ff05057812 */ /* 0x020fe200078ec0ff */
[----:B------:R-:W-:Y:S01]  /*4bc0*/  BSSY B1, `(.L_x_96) ;  /* 0x000000b000017945 */ /* 0x000fe20003800000 */
[----:B------:R-:W-:Y:S02]  /*4bd0*/  ISETP.LT.OR P1, PT, R33, 0x3a, !P1 ;  /* 0x0000003a2100780c */ /* 0x000fe40004f21670 */
[----:B------:R-:W-:-:S05]  /*4be0*/  F2FP.F16.E5M2.UNPACK_B R5, R5 ;  /* 0x00000005ff05723e */ /* 0x000fca00020004ff */
[----:B01--4-:R-:W-:Y:S01]  /*4bf0*/  HADD2.F32 R14, -RZ, R5.H0_H0 ;  /* 0x20000005ff0e7230 */ /* 0x013fe20000004100 */
[----:B------:R-:W-:-:S04]  /*4c00*/  PRMT R5, RZ, 0x7610, R5 ;  /* 0x00007610ff057816 */ /* 0x000fc80000000005 */
[----:B------:R-:W-:-:S04]  /*4c10*/  FMUL R14, R14, R9 ;  /* 0x000000090e0e7220 */ /* 0x000fc80000400000 */
[----:B------:R-:W-:-:S05]  /*4c20*/  FFMA R14, R115, R8, R14 ;  /* 0x00000008730e7223 */ /* 0x000fca000000000e */
[----:B------:R-:W-:-:S05]  /*4c30*/  F2FP.SATFINITE.E5M2.F32.PACK_AB_MERGE_C R15, RZ, R14, RZ ;  /* 0x0000000eff0f723e */ /* 0x000fca00048060ff */
[----:B------:R0:W-:Y:S01]  /*4c40*/  @!P2 STG.E.U8 desc[UR16][R12.64+0x38], R15 ;  /* 0x0000380f0c00a986 */ /* 0x0001e2000c101110 */
[----:B------:R-:W-:Y:S05]  /*4c50*/  @P1 BRA `(.L_x_97) ;  /* 0x0000000000041947 */ /* 0x000fea0003800000 */
[----:B------:R1:W5:Y:S02]  /*4c60*/  LDG.E.U8 R5, desc[UR16][R30.64+0x39] ;  /* 0x000039101e057981 */ /* 0x000364000c1e1100 */
.L_x_97:
[----:B------:R-:W-:Y:S05]  /*4c70*/  BSYNC B1 ;  /* 0x0000000000017941 */ /* 0x000fea0003800000 */
.L_x_96:
[----:B-----5:R-:W-:Y:S01]  /*4c80*/  LOP3.LUT R5, R5, 0xff, RZ, 0xc0, !PT ;  /* 0x000000ff05057812 */ /* 0x020fe200078ec0ff */
[----:B------:R-:W-:Y:S01]  /*4c90*/  BSSY B1, `(.L_x_98) ;  /* 0x0000013000017945 */ /* 0x000fe20003800000 */
[----:B------:R-:W-:Y:S02]  /*4ca0*/  IADD3 R29, P0, R35, 0x80, RZ ;  /* 0x00000080231d7810 */ /* 0x000fe40007f1e0ff */
[----:B------:R-:W-:-:S03]  /*4cb0*/  F2FP.F16.E5M2.UNPACK_B R5, R5 ;  /* 0x00000005ff05723e */ /* 0x000fc600020004ff */
[----:B0-----:R-:W-:Y:S01]  /*4cc0*/  IMAD.X R15, RZ, RZ, R25, P0 ;  /* 0x000000ffff0f7224 */ /* 0x001fe200000e0619 */
        /* <DEDUP_REMOVED lines=9> */
[----:B-123--:R-:W-:Y:S02]  /*4d60*/  F2FP.SATFINITE.E5M2.F32.PACK_AB_MERGE_C R31, RZ, R5, RZ ;  /* 0x00000005ff1f723e */ /* 0x00efe400048060ff */
[----:B------:R-:W-:Y:S02]  /*4d70*/  IADD3.X R15, R15, UR11, R29, P2, !PT ;  /* 0x0000000b0f0f7c10 */ /* 0x000fe400097fe41d */
[----:B------:R-:W-:Y:S01]  /*4d80*/  PRMT R5, RZ, 0x7610, R5 ;  /* 0x00007610ff057816 */ /* 0x000fe20000000005 */
[----:B------:R0:W-:Y:S01]  /*4d90*/  @!P1 STG.E.U8 desc[UR16][R12.64+0x39], R31 ;  /* 0x0000391f0c009986 */ /* 0x0001e2000c101110 */
[----:B------:R-:W-:Y:S05]  /*4da0*/  @P4 BRA `(.L_x_99) ;  /* 0x0000000000044947 */ /* 0x000fea0003800000 */
[----:B------:R1:W5:Y:S02]  /*4db0*/  LDG.E.U8 R5, desc[UR16][R14.64] ;  /* 0x000000100e057981 */ /* 0x000364000c1e1100 */
.L_x_99:
[----:B------:R-:W-:Y:S05]  /*4dc0*/  BSYNC B1 ;  /* 0x0000000000017941 */ /* 0x000fea0003800000 */
.L_x_98:
[----:B-----5:R-:W-:Y:S01]  /*4dd0*/  LOP3.LUT R5, R5, 0xff, RZ, 0xc0, !PT ;  /* 0x000000ff05057812 */ /* 0x020fe200078ec0ff */
[----:B------:R-:W-:Y:S01]  /*4de0*/  BSSY B1, `(.L_x_100) ;  /* 0x000000b000017945 */ /* 0x000fe20003800000 */
[----:B------:R-:W-:Y:S02]  /*4df0*/  ISETP.LT.OR P2, PT, R33, 0x2, !P0 ;  /* 0x000000022100780c */ /* 0x000fe40004741670 */
[----:B------:R-:W-:-:S05]  /*4e00*/  F2FP.F16.E5M2.UNPACK_B R5, R5 ;  /* 0x00000005ff05723e */ /* 0x000fca00020004ff */
[----:B0-----:R-:W-:Y:S01]  /*4e10*/  HADD2.F32 R12, -RZ, R5.H0_H0 ;  /* 0x20000005ff0c7230 */ /* 0x001fe20000004100 */
[----:B------:R-:W-:-:S04]  /*4e20*/  PRMT R5, RZ, 0x7610, R5 ;  /* 0x00007610ff057816 */ /* 0x000fc80000000005 */
[----:B------:R-:W-:-:S04]  /*4e30*/  FMUL R12, R12, R9 ;  /* 0x000000090c0c7220 */ /* 0x000fc80000400000 */
[----:B------:R-:W-:-:S05]  /*4e40*/  FFMA R12, R113, R8, R12 ;  /* 0x00000008710c7223 */ /* 0x000fca000000000c */
[----:B------:R-:W-:-:S05]  /*4e50*/  F2FP.SATFINITE.E5M2.F32.PACK_AB_MERGE_C R13, RZ, R12, RZ ;  /* 0x0000000cff0d723e */ /* 0x000fca00048060ff */
[----:B------:R0:W-:Y:S01]  /*4e60*/  @!P4 STG.E.U8 desc[UR16][R10.64], R13 ;  /* 0x0000000d0a00c986 */ /* 0x0001e2000c101110 */
[----:B------:R-:W-:Y:S05]  /*4e70*/  @P2 BRA `(.L_x_101) ;  /* 0x0000000000042947 */ /* 0x000fea0003800000 */
[----:B------:R2:W5:Y:S02]  /*4e80*/  LDG.E.U8 R5, desc[UR16][R14.64+0x1] ;  /* 0x000001100e057981 */ /* 0x000564000c1e1100 */
.L_x_101:
[----:B------:R-:W-:Y:S05]  /*4e90*/  BSYNC B1 ;  /* 0x0000000000017941 */ /* 0x000fea0003800000 */
.L_x_100:
[----:B-----5:R-:W-:Y:S01]  /*4ea0*/  LOP3.LUT R5, R5, 0xff, RZ, 0xc0, !PT ;  /* 0x000000ff05057812 */ /* 0x020fe200078ec0ff */
[----:B------:R-:W-:Y:S01]  /*4eb0*/  BSSY B1, `(.L_x_102) ;  /* 0x0000013000017945 */ /* 0x000fe20003800000 */
[----:B------:R-:W-:Y:S02]  /*4ec0*/  IADD3 R35, P1, R35, 0x88, RZ ;  /* 0x0000008823237810 */ /* 0x000fe40007f3e0ff */
[----:B------:R-:W-:-:S03]  /*4ed0*/  F2FP.F16.E5M2.UNPACK_B R5, R5 ;  /* 0x00000005ff05723e */ /* 0x000fc600020004ff */
[----:B------:R-:W-:Y:S01]  /*4ee0*/  IMAD.X R24, RZ, RZ, R25, P1 ;  /* 0x000000ffff187224 */ /* 0x000fe200008e0619 */
[----:B------:R-:W-:Y:S01]  /*4ef0*/  ISETP.GE.AND P1, PT, R34, 0x89, PT ;  /* 0x000000892200780c */ /* 0x000fe20003f26270 */
[----:B------:R-:W-:Y:S02]  /*4f00*/  HADD2.F32 R12, -RZ, R5.H0_H0 ;  /* 0x20000005ff0c7230 */ /* 0x000fe40000004100 */
[----:B------:R-:W-:Y:S01]  /*4f10*/  IMAD R24, R24, UR6, RZ ;  /* 0x0000000618187c24 */ /* 0x000fe2000f8e02ff */
[----:B------:R-:W-:Y:S01]  /*4f20*/  ISETP.LT.OR P5, PT, R33, 0x1, !P1 ;  /* 0x000000012100780c */ /* 0x000fe20004fa1670 */
[----:B------:R-:W-:-:S04]  /*4f30*/  IMAD.WIDE.U32 R26, R35, UR6, R26 ;  /* 0x00000006231a7c25 */ /* 0x000fc8000f8e001a */
[----:B------:R-:W-:Y:S01]  /*4f40*/  FMUL R5, R12, R9 ;  /* 0x000000090c057220 */ /* 0x000fe20000400000 */
[----:B------:R-:W-:-:S03]  /*4f50*/  IMAD R35, R35, UR7, R24 ;  /* 0x0000000723237c24 */ /* 0x000fc6000f8e0218 */
[----:B------:R-:W-:Y:S01]  /*4f60*/  FFMA R5, R108, R8, R5 ;  /* 0x000000086c057223 */ /* 0x000fe20000000005 */
[----:B------:R-:W-:-:S04]  /*4f70*/  IADD3 R12, P4, R26, UR10, RZ ;  /* 0x0000000a1a0c7c10 */ /* 0x000fc8000ff9e0ff */
[----:B------:R-:W-:Y:S02]  /*4f80*/  F2FP.SATFINITE.E5M2.F32.PACK_AB_MERGE_C R25, RZ, R5, RZ ;  /* 0x00000005ff19723e */ /* 0x000fe400048060ff */
[----:B0-----:R-:W-:Y:S02]  /*4f90*/  IADD3.X R13, R27, UR11, R35, P4, !PT ;  /* 0x0000000b1b0d7c10 */ /* 0x001fe4000a7fe423 */
[----:B------:R-:W-:Y:S01]  /*4fa0*/  PRMT R5, RZ, 0x7610, R5 ;  /* 0x00007610ff057816 */ /* 0x000fe20000000005 */
[----:B------:R0:W-:Y:S01]  /*4fb0*/  @!P2 STG.E.U8 desc[UR16][R10.64+0x1], R25 ;  /* 0x000001190a00a986 */ /* 0x0001e2000c101110 */
[----:B------:R-:W-:Y:S05]  /*4fc0*/  @P5 BRA `(.L_x_103) ;  /* 0x0000000000045947 */ /* 0x000fea0003800000 */
[----:B------:R3:W5:Y:S02]  /*4fd0*/  LDG.E.U8 R5, desc[UR16][R12.64] ;  /* 0x000000100c057981 */ /* 0x000764000c1e1100 */
.L_x_103:
[----:B------:R-:W-:Y:S05]  /*4fe0*/  BSYNC B1 ;  /* 0x0000000000017941 */ /* 0x000fea0003800000 */
.L_x_102:
        /* <DEDUP_REMOVED lines=8> */
[----:B0-----:R-:W-:-:S05]  /*5070*/  F2FP.SATFINITE.E5M2.F32.PACK_AB_MERGE_C R25, RZ, R24, RZ ;  /* 0x00000018ff19723e */ /* 0x001fca00048060ff */
[----:B------:R0:W-:Y:S01]  /*5080*/  @!P5 STG.E.U8 desc[UR16][R6.64], R25 ;  /* 0x000000190600d986 */ /* 0x0001e2000c101110 */
[----:B------:R-:W-:Y:S05]  /*5090*/  @P2 BRA `(.L_x_105) ;  /* 0x0000000000042947 */ /* 0x000fea0003800000 */
[----:B------:R4:W5:Y:S02]  /*50a0*/  LDG.E.U8 R5, desc[UR16][R12.64+0x1] ;  /* 0x000001100c057981 */ /* 0x000964000c1e1100 */
.L_x_105:
[----:B------:R-:W-:Y:S05]  /*50b0*/  BSYNC B1 ;  /* 0x0000000000017941 */ /* 0x000fea0003800000 */
.L_x_104:
[----:B-----5:R-:W-:Y:S01]  /*50c0*/  LOP3.LUT R5, R5, 0xff, RZ, 0xc0, !PT ;  /* 0x000000ff05057812 */ /* 0x020fe200078ec0ff */
[----:B------:R-:W-:Y:S01]  /*50d0*/  BSSY B1, `(.L_x_106) ;  /* 0x000000b000017945 */ /* 0x000fe20003800000 */
[----:B------:R-:W-:Y:S02]  /*50e0*/  ISETP.LT.OR P4, PT, R33, 0x9, !P0 ;  /* 0x000000092100780c */ /* 0x000fe40004781670 */
[----:B------:R-:W-:-:S05]  /*50f0*/  F2FP.F16.E5M2.UNPACK_B R5, R5 ;  /* 0x00000005ff05723e */ /* 0x000fca00020004ff */
[----:B------:R-:W-:-:S05]  /*5100*/  HADD2.F32 R24, -RZ, R5.H0_H0 ;  /* 0x20000005ff187230 */ /* 0x000fca0000004100 */
[----:B------:R-:W-:-:S04]  /*5110*/  FMUL R5, R24, R9 ;  /* 0x0000000918057220 */ /* 0x000fc80000400000 */
[----:B------:R-:W-:-:S05]  /*5120*/  FFMA R5, R106, R8, R5 ;  /* 0x000000086a057223 */ /* 0x000fca0000000005 */
[----:B0-----:R-:W-:Y:S02]  /*5130*/  F2FP.SATFINITE.E5M2.F32.PACK_AB_MERGE_C R25, RZ, R5, RZ ;  /* 0x00000005ff19723e */ /* 0x001fe400048060ff */
[----:B------:R-:W-:-:S03]  /*5140*/  PRMT R5, RZ, 0x7610, R5 ;  /* 0x00007610ff057816 */ /* 0x000fc60000000005 */
[----:B------:R0:W-:Y:S01]  /*5150*/  @!P2 STG.E.U8 desc[UR16][R6.64+0x1], R25 ;  /* 0x000001190600a986 */ /* 0x0001e2000c101110 */
[----:B------:R-:W-:Y:S05]  /*5160*/  @P4 BRA `(.L_x_107) ;  /* 0x0000000000044947 */ /* 0x000fea0003800000 */
[----:B------:R0:W5:Y:S02]  /*5170*/  LDG.E.U8 R5, desc[UR16][R14.64+0x8] ;  /* 0x000008100e057981 */ /* 0x000164000c1e1100 */
.L_x_107:
[----:B------:R-:W-:Y:S05]  /*5180*/  BSYNC B1 ;  /* 0x0000000000017941 */ /* 0x000fea0003800000 */
.L_x_106:
        /* <DEDUP_REMOVED lines=12> */
.L_x_109:
[----:B------:R-:W-:Y:S05]  /*5250*/  BSYNC B1 ;  /* 0x0000000000017941 */ /* 0x000fea0003800000 */
.L_x_108:
        /* <DEDUP_REMOVED lines=12> */
.L_x_111:
[----:B------:R-:W-:Y:S05]  /*5320*/  BSYNC B1 ;  /* 0x0000000000017941 */ /* 0x000fea0003800000 */
.L_x_110:
        /* <DEDUP_REMOVED lines=12> */
.L_x_113:
[----:B------:R-:W-:Y:S05]  /*53f0*/  BSYNC B1 ;  /* 0x0000000000017941 */ /* 0x000fea0003800000 */
.L_x_112:
        /* <DEDUP_REMOVED lines=12> */
.L_x_115:
[----:B------:R-:W-:Y:S05]  /*54c0*/  BSYNC B1 ;  /* 0x0000000000017941 */ /* 0x000fea0003800000 */
.L_x_114:
        /* <DEDUP_REMOVED lines=12> */
.L_x_117:
[----:B------:R-:W-:Y:S05]  /*5590*/  BSYNC B1 ;  /* 0x0000000000017941 */ /* 0x000fea0003800000 */
.L_x_116:
        /* <DEDUP_REMOVED lines=12> */
.L_x_119:
[----:B------:R-:W-:Y:S05]  /*5660*/  BSYNC B1 ;  /* 0x0000000000017941 */ /* 0x000fea0003800000 */
.L_x_118:
        /* <DEDUP_REMOVED lines=12> */
.L_x_121:
[----:B------:R-:W-:Y:S05]  /*5730*/  BSYNC B1 ;  /* 0x0000000000017941 */ /* 0x000fea0003800000 */
.L_x_120:
        /* <DEDUP_REMOVED lines=12> */
.L_x_123:
[----:B------:R-:W-:Y:S05]  /*5800*/  BSYNC B1 ;  /* 0x0000000000017941 */ /* 0x000fea0003800000 */
.L_x_122:
        /* <DEDUP_REMOVED lines=12> */
.L_x_125:
[----:B------:R-:W-:Y:S05]  /*58d0*/  BSYNC B1 ;  /* 0x0000000000017941 */ /* 0x000fea0003800000 */
.L_x_124:
        /* <DEDUP_REMOVED lines=12> */
.L_x_127:
[----:B------:R-:W-:Y:S05]  /*59a0*/  BSYNC B1 ;  /* 0x0000000000017941 */ /* 0x000fea0003800000 */
.L_x_126:
        /* <DEDUP_REMOVED lines=12> */
.L_x_129:
[----:B------:R-:W-:Y:S05]  /*5a70*/  BSYNC B1 ;  /* 0x0000000000017941 */ /* 0x000fea0003800000 */
.L_x_128:
        /* <DEDUP_REMOVED lines=12> */
.L_x_131:
[----:B------:R-:W-:Y:S05]  /*5b40*/  BSYNC B1 ;  /* 0x0000000000017941 */ /* 0x000fea0003800000 */
.L_x_130:
        /* <DEDUP_REMOVED lines=12> */
.L_x_133:
[----:B------:R-:W-:Y:S05]  /*5c10*/  BSYNC B1 ;  /* 0x0000000000017941 */ /* 0x000fea0003800000 */
.L_x_132:
        /* <DEDUP_REMOVED lines=12> */
.L_x_135:
[----:B------:R-:W-:Y:S05]  /*5ce0*/  BSYNC B1 ;  /* 0x0000000000017941 */ /* 0x000fea0003800000 */
.L_x_134:
        /* <DEDUP_REMOVED lines=12> */
.L_x_137:
[----:B------:R-:W-:Y:S05]  /*5db0*/  BSYNC B1 ;  /* 0x0000000000017941 */ /* 0x000fea0003800000 */
.L_x_136:
        /* <DEDUP_REMOVED lines=12> */
.L_x_139:
[----:B------:R-:W-:Y:S05]  /*5e80*/  BSYNC B1 ;  /* 0x0000000000017941 */ /* 0x000fea0003800000 */
.L_x_138:
        /* <DEDUP_REMOVED lines=12> */
.L_x_141:
[----:B------:R-:W-:Y:S05]  /*5f50*/  BSYNC B1 ;  /* 0x0000000000017941 */ /* 0x000fea0003800000 */
.L_x_140:
        /* <DEDUP_REMOVED lines=12> */
.L_x_143:
[----:B------:R-:W-:Y:S05]  /*6020*/  BSYNC B1 ;  /* 0x0000000000017941 */ /* 0x000fea0003800000 */
.L_x_142:
        /* <DEDUP_REMOVED lines=12> */
.L_x_145:
[----:B------:R-:W-:Y:S05]  /*60f0*/  BSYNC B1 ;  /* 0x0000000000017941 */ /* 0x000fea0003800000 */
.L_x_144:
        /* <DEDUP_REMOVED lines=12> */
.L_x_147:
[----:B------:R-:W-:Y:S05]  /*61c0*/  BSYNC B1 ;  /* 0x0000000000017941 */ /* 0x000fea0003800000 */
.L_x_146:
        /* <DEDUP_REMOVED lines=12> */
.L_x_149:
[----:B------:R-:W-:Y:S05]  /*6290*/  BSYNC B1 ;  /* 0x0000000000017941 */ /* 0x000fea0003800000 */
.L_x_148:
        /* <DEDUP_REMOVED lines=12> */
.L_x_151:
[----:B------:R-:W-:Y:S05]  /*6360*/  BSYNC B1 ;  /* 0x0000000000017941 */ /* 0x000fea0003800000 */
.L_x_150:
        /* <DEDUP_REMOVED lines=12> */
.L_x_153:
[----:B------:R-:W-:Y:S05]  /*6430*/  BSYNC B1 ;  /* 0x0000000000017941 */ /* 0x000fea0003800000 */
.L_x_152:
        /* <DEDUP_REMOVED lines=12> */
.L_x_155:
[----:B------:R-:W-:Y:S05]  /*6500*/  BSYNC B1 ;  /* 0x0000000000017941 */ /* 0x000fea0003800000 */
.L_x_154:
        /* <DEDUP_REMOVED lines=12> */
.L_x_157:
[----:B------:R-:W-:Y:S05]  /*65d0*/  BSYNC B1 ;  /* 0x0000000000017941 */ /* 0x000fea0003800000 */
.L_x_156:
[----:B-----5:R-:W-:Y:S01]  /*65e0*/  LOP3.LUT R5, R5, 0xff, RZ, 0xc0, !PT ;  /* 0x000000ff05057812 */ /* 0x020fe200078ec0ff */
[----:B------:R-:W-:Y:S01]  /*65f0*/  BSSY B1, `(.L_x_158) ;  /* 0x000000b000017945 */ /* 0x000fe20003800000 */
[----:B------:R-:W-:Y:S02]  /*6600*/  ISETP.LT.OR P2, PT, R33, 0x39, !P1 ;  /* 0x000000392100780c */ /* 0x000fe40004f41670 */
[----:B------:R-:W-:-:S05]  /*6610*/  F2FP.F16.E5M2.UNPACK_B R5, R5 ;  /* 0x00000005ff05723e */ /* 0x000fca00020004ff */
[----:B012---:R-:W-:-:S05]  /*6620*/  HADD2.F32 R14, -RZ, R5.H0_H0 ;  /* 0x20000005ff0e7230 */ /* 0x007fca0000004100 */
[----:B------:R-:W-:-:S04]  /*6630*/  FMUL R5, R14, R9 ;  /* 0x000000090e057220 */ /* 0x000fc80000400000 */
[----:B------:R-:W-:-:S05]  /*6640*/  FFMA R5, R16, R8, R5 ;  /* 0x0000000810057223 */ /* 0x000fca0000000005 */
[----:B------:R-:W-:Y:S02]  /*6650*/  F2FP.SATFINITE.E5M2.F32.PACK_AB_MERGE_C R15, RZ, R5, RZ ;  /* 0x00000005ff0f723e */ /* 0x000fe400048060ff */
[----:B------:R-:W-:-:S03]  /*6660*/  PRMT R5, RZ, 0x7610, R5 ;  /* 0x00007610ff057816 */ /* 0x000fc60000000005 */
[----:B------:R0:W-:Y:S01]  /*6670*/  @!P0 STG.E.U8 desc[UR16][R10.64+0x39], R15 ;  /* 0x0000390f0a008986 */ /* 0x0001e2000c101110 */
[----:B------:R-:W-:Y:S05]  /*6680*/  @P2 BRA `(.L_x_159) ;  /* 0x0000000000042947 */ /* 0x000fea0003800000 */
[----:B------:R1:W5:Y:S02]  /*6690*/  LDG.E.U8 R5, desc[UR16][R12.64+0x38] ;  /* 0x000038100c057981 */ /* 0x000364000c1e1100 */
.L_x_159:
[----:B------:R-:W-:Y:S05]  /*66a0*/  BSYNC B1 ;  /* 0x0000000000017941 */ /* 0x000fea0003800000 */
.L_x_158:
        /* <DEDUP_REMOVED lines=12> */
.L_x_161:
[----:B------:R-:W-:Y:S05]  /*6770*/  BSYNC B1 ;  /* 0x0000000000017941 */ /* 0x000fea0003800000 */
.L_x_160:
[----:B------:R-:W-:Y:S05]  /*6780*/  @P1 BRA `(.L_x_162) ;  /* 0x0000001000301947 */ /* 0x000fea0003800000 */
[----:B-----5:R-:W-:-:S04]  /*6790*/  LOP3.LUT R5, R5, 0xff, RZ, 0xc0, !PT ;  /* 0x000000ff05057812 */ /* 0x020fc800078ec0ff */
[----:B------:R-:W-:-:S05]  /*67a0*/  F2FP.F16.E5M2.UNPACK_B R5, R5 ;  /* 0x00000005ff05723e */ /* 0x000fca00020004ff */
[----:B------:R-:W-:-:S05]  /*67b0*/  HADD2.F32 R10, -RZ, R5.H0_H0 ;  /* 0x20000005ff0a7230 */ /* 0x000fca0000004100 */
[----:B------:R-:W-:-:S04]  /*67c0*/  FMUL R5, R10, R9 ;  /* 0x000000090a057220 */ /* 0x000fc80000400000 */
[----:B------:R-:W-:-:S05]  /*67d0*/  FFMA R5, R18, R8, R5 ;  /* 0x0000000812057223 */ /* 0x000fca0000000005 */
[----:B------:R-:W-:-:S05]  /*67e0*/  F2FP.SATFINITE.E5M2.F32.PACK_AB_MERGE_C R5, RZ, R5, RZ ;  /* 0x00000005ff05723e */ /* 0x000fca00048060ff */
[----:B------:R0:W-:Y:S01]  /*67f0*/  STG.E.U8 desc[UR16][R6.64+0x39], R5 ;  /* 0x0000390506007986 */ /* 0x0001e2000c101110 */
[----:B------:R-:W-:Y:S05]  /*6800*/  BRA `(.L_x_162) ;  /* 0x0000001000107947 */ /* 0x000fea0003800000 */
.L_x_33:
[C---:B------:R-:W-:Y:S01]  /*6810*/  ISETP.GE.AND P0, PT, R34.reuse, 0x1, PT ;  /* 0x000000012200780c */ /* 0x040fe20003f06270 */
[-C--:B--2---:R-:W-:Y:S01]  /*6820*/  FMUL R145, R145, R8.reuse ;  /* 0x0000000891917220 */ /* 0x084fe20000400000 */
[----:B------:R-:W-:Y:S01]  /*6830*/  ISETP.GE.AND P2, PT, R34, 0x9, PT ;  /* 0x000000092200780c */ /* 0x000fe20003f46270 */
[-C--:B------:R-:W-:Y:S01]  /*6840*/  FMUL R140, R140, R8.reuse ;  /* 0x000000088c8c7220 */ /* 0x080fe20000400000 */
[----:B------:R-:W-:Y:S01]  /*6850*/  ISETP.LT.OR P1, PT, R33, 0x1, !P0 ;  /* 0x000000012100780c */ /* 0x000fe20004721670 */
[-C--:B------:R-:W-:Y:S01]  /*6860*/  FMUL R143, R143, R8.reuse ;  /* 0x000000088f8f7220 */ /* 0x080fe20000400000 */
[----:B------:R-:W-:Y:S01]  /*6870*/  F2FP.SATFINITE.E5M2.F32.PACK_AB_MERGE_C R145, RZ, R145, RZ ;  /* 0x00000091ff91723e */ /* 0x000fe200048060ff */
[-C--:B------:R-:W-:Y:S01]  /*6880*/  FMUL R138, R138, R8.reuse ;  /* 0x000000088a8a7220 */ /* 0x080fe20000400000 */
[----:B------:R-:W-:Y:S01]  /*6890*/  ISETP.LT.OR P4, PT, R33, 0x2, !P0 ;  /* 0x000000022100780c */ /* 0x000fe20004781670 */
[-C--:B------:R-:W-:Y:S01]  /*68a0*/  FMUL R141, R141, R8.reuse ;  /* 0x000000088d8d7220 */ /* 0x080fe20000400000 */
[C---:B------:R-:W-:Y:S01]  /*68b0*/  ISETP.LT.OR P5, PT, R33.reuse, 0x1, !P2 ;  /* 0x000000012100780c */ /* 0x040fe200057a1670 */
[-C--:B------:R-:W-:Y:S01]  /*68c0*/  FMUL R136, R136, R8.reuse ;  /* 0x0000000888887220 */ /* 0x080fe20000400000 */
[----:B------:R-:W-:Y:S01]  /*68d0*/  ISETP.LT.OR P6, PT, R33, 0x2, !P2 ;  /* 0x000000022100780c */ /* 0x000fe200057c1670 */
[----:B------:R-:W-:Y:S01]  /*68e0*/  FMUL R139, R139, R8 ;  /* 0x000000088b8b7220 */ /* 0x000fe20000400000 */
[----:B------:R-:W-:Y:S01]  /*68f0*/  F2FP.SATFINITE.E5M2.F32.PACK_AB_MERGE_C R5, RZ, R140, RZ ;  /* 0x0000008cff05723e */ /* 0x000fe200048060ff */
[-C--:B------:R-:W-:Y:S01]  /*6900*/  FMUL R134, R134, R8.reuse ;  /* 0x0000000886867220 */ /* 0x080fe20000400000 */
[----:B------:R-:W-:Y:S01]  /*6910*/  F2FP.SATFINITE.E5M2.F32.PACK_AB_MERGE_C R143, RZ, R143, RZ ;  /* 0x0000008fff8f723e */ /* 0x000fe200048060ff */
[----:B------:R-:W-:Y:S01]  /*6920*/  @!P1 STG.E.U8 desc[UR16][R14.64], R145 ;  /* 0x000000910e009986 */ /* 0x000fe2000c101110 */
[----:B------:R-:W-:Y:S01]  /*6930*/  ISETP.LT.OR P1, PT, R33, 0x9, !P0 ;  /* 0x000000092100780c */ /* 0x000fe20004721670 */
[----:B------:R-:W-:Y:S01]  /*6940*/  FMUL R137, R137, R8 ;  /* 0x0000000889897220 */ /* 0x000fe20000400000 */
[----:B------:R-:W-:Y:S01]  /*6950*/  F2FP.SATFINITE.E5M2.F32.PACK_AB_MERGE_C R25, RZ, R138, RZ ;  /* 0x0000008aff19723e */ /* 0x000fe200048060ff */
[----:B------:R0:W-:Y:S01]  /*6960*/  @!P4 STG.E.U8 desc[UR16][R14.64+0x1], R5 ;  /* 0x000001050e00c986 */ /* 0x0001e2000c101110 */
[----:B------:R-:W-:Y:S01]  /*6970*/  F2FP.SATFINITE.E5M2.F32.PACK_AB_MERGE_C R141, RZ, R141, RZ ;  /* 0x0000008dff8d723e */ /* 0x000fe200048060ff */
[-C--:B------:R-:W-:Y:S01]  /*6980*/  FMUL R132, R132, R8.reuse ;  /* 0x0000000884847220 */ /* 0x080fe20000400000 */
[C---:B------:R-:W-:Y:S01]  /*6990*/  ISETP.LT.OR P4, PT, R33.reuse, 0xa, !P0 ;  /* 0x0000000a2100780c */ /* 0x040fe20004781670 */
[----:B------:R-:W-:Y:S01]  /*69a0*/  @!P5 STG.E.U8 desc[UR16][R12.64], R143 ;  /* 0x0000008f0c00d986 */ /* 0x000fe2000c101110 */
[----:B------:R-:W-:Y:S01]  /*69b0*/  ISETP.LT.OR P5, PT, R33, 0x9, !P2 ;  /* 0x000000092100780c */ /* 0x000fe200057a1670 */
[-C--:B------:R-:W-:Y:S01]  /*69c0*/  FMUL R135, R135, R8.reuse ;  /* 0x0000000887877220 */ /* 0x080fe20000400000 */
[----:B------:R-:W-:Y:S01]  /*69d0*/  F2FP.SATFINITE.E5M2.F32.PACK_AB_MERGE_C R139, RZ, R139, RZ ;  /* 0x0000008bff8b723e */ /* 0x000fe200048060ff */
[----:B------:R1:W-:Y:S01]  /*69e0*/  @!P6 STG.E.U8 desc[UR16][R12.64+0x1], R25 ;  /* 0x000001190c00e986 */ /* 0x0003e2000c101110 */
[C---:B------:R-:W-:Y:S01]  /*69f0*/  ISETP.LT.OR P6, PT, R33.reuse, 0xa, !P2 ;  /* 0x0000000a2100780c */ /* 0x040fe200057c1670 */
[-C--:B------:R-:W-:Y:S01]  /*6a00*/  FMUL R130, R130, R8.reuse ;  /* 0x0000000882827220 */ /* 0x080fe20000400000 */
[----:B------:R-:W-:Y:S01]  /*6a10*/  F2FP.SATFINITE.E5M2.F32.PACK_AB_MERGE_C R137, RZ, R137, RZ ;  /* 0x00000089ff89723e */ /* 0x000fe200048060ff */
[----:B------:R-:W-:Y:S01]  /*6a20*/  @!P1 STG.E.U8 desc[UR16][R14.64+0x8], R141 ;  /* 0x0000088d0e009986 */ /* 0x000fe2000c101110 */
[----:B------:R-:W-:Y:S01]  /*6a30*/  ISETP.LT.OR P1, PT, R33, 0x11, !P0 ;  /* 0x000000112100780c */ /* 0x000fe20004721670 */
[----:B------:R-:W-:Y:S01]  /*6a40*/  FMUL R133, R133, R8 ;  /* 0x0000000885857220 */ /* 0x000fe20000400000 */
[----:B0-----:R-:W-:Y:S01]  /*6a50*/  F2FP.SATFINITE.E5M2.F32.PACK_AB_MERGE_C R5, RZ, R136, RZ ;  /* 0x00000088ff05723e */ /* 0x001fe200048060ff */
[-C--:B------:R-:W-:Y:S01]  /*6a60*/  FMUL R128, R128, R8.reuse ;  /* 0x0000000880807220 */ /* 0x080fe20000400000 */
[----:B------:R-:W-:Y:S01]  /*6a70*/  F2FP.SATFINITE.E5M2.F32.PACK_AB_MERGE_C R135, RZ, R135, RZ ;  /* 0x00000087ff87723e */ /* 0x000fe200048060ff */
[----:B------:R-:W-:Y:S01]  /*6a80*/  FMUL R131, R131, R8 ;  /* 0x0000000883837220 */ /* 0x000fe20000400000 */
[----:B------:R-:W-:Y:S01]  /*6a90*/  F2FP.SATFINITE.E5M2.F32.PACK_AB_MERGE_C R133, RZ, R133, RZ ;  /* 0x00000085ff85723e */ /* 0x000fe200048060ff */
[----:B------:R0:W-:Y:S01]  /*6aa0*/  @!P4 STG.E.U8 desc[UR16][R14.64+0x9], R5 ;  /* 0x000009050e00c986 */ /* 0x0001e2000c101110 */
[----:B-1----:R-:W-:Y:S01]  /*6ab0*/  F2FP.SATFINITE.E5M2.F32.PACK_AB_MERGE_C R25, RZ, R134, RZ ;  /* 0x00000086ff19723e */ /* 0x002fe200048060ff */
        /* <DEDUP_REMOVED lines=15> */
[-C--:B------:R-:W-:Y:S01]  /*6bb0*/  FMUL R125, R125, R8.reuse ;  /* 0x000000087d7d7220 */ /* 0x080fe20000400000 */
[----:B------:R-:W-:Y:S01]  /*6bc0*/  FMUL R120, R120, R8 ;  /* 0x0000000878787220 */ /* 0x000fe20000400000 */
[----:B------:R-:W-:Y:S01]  /*6bd0*/  F2FP.SATFINITE.E5M2.F32.PACK_AB_MERGE_C R127, RZ, R127, RZ ;  /* 0x0000007fff7f723e */ /* 0x000fe200048060ff */
[----:B------:R0:W-:Y:S01]  /*6be0*/  @!P4 STG.E.U8 desc[UR16][R14.64+0x11], R5 ;  /* 0x000011050e00c986 */ /* 0x0001e2000c101110 */
[----:B-1----:R-:W-:Y:S01]  /*6bf0*/  F2FP.SATFINITE.E5M2.F32.PACK_AB_MERGE_C R25, RZ, R130, RZ ;  /* 0x00000082ff19723e */ /* 0x002fe200048060ff */
[-C--:B------:R-:W-:Y:S01]  /*6c00*/  FMUL R123, R123, R8.reuse ;  /* 0x000000087b7b7220 */ /* 0x080fe20000400000 */
[C---:B------:R-:W-:Y:S01]  /*6c10*/  ISETP.LT.OR P4, PT, R33.reuse, 0x1a, !P0 ;  /* 0x0000001a2100780c */ /* 0x040fe20004781670 */
[----:B------:R-:W-:Y:S01]  /*6c20*/  @!P5 STG.E.U8 desc[UR16][R12.64+0x10], R135 ;  /* 0x000010870c00d986 */ /* 0x000fe2000c101110 */
[C---:B------:R-:W-:Y:S01]  /*6c30*/  ISETP.LT.OR P5, PT, R33.reuse, 0x19, !P2 ;  /* 0x000000192100780c */ /* 0x040fe200057a1670 */
[-C--:B------:R-:W-:Y:S01]  /*6c40*/  FMUL R118, R118, R8.reuse ;  /* 0x0000000876767220 */ /* 0x080fe20000400000 */
[----:B------:R-:W-:Y:S01]  /*6c50*/  F2FP.SATFINITE.E5M2.F32.PACK_AB_MERGE_C R125, RZ, R125, RZ ;  /* 0x0000007dff7d723e */ /* 0x000fe200048060ff */
[----:B------:R1:W-:Y:S01]  /*6c60*/  @!P6 STG.E.U8 desc[UR16][R12.64+0x11], R25 ;  /* 0x000011190c00e986 */ /* 0x0003e2000c101110 */
[----:B------:R-:W-:Y:S01]  /*6c70*/  ISETP.LT.OR P6, PT, R33, 0x1a, !P2 ;  /* 0x0000001a2100780c */ /* 0x000fe200057c1670 */
        /* <DEDUP_REMOVED lines=8> */
[-C--:B------:R-:W-:Y:S01]  /*6d00*/  FMUL R114, R114, R8.reuse ;  /* 0x0000000872727220 */ /* 0x080fe20000400000 */
[----:B------:R-:W-:Y:S01]  /*6d10*/  FMUL R112, R112, R8 ;  /* 0x0000000870707220 */ /* 0x000fe20000400000 */
[----:B-1----:R-:W-:Y:S01]  /*6d20*/  F2FP.SATFINITE.E5M2.F32.PACK_AB_MERGE_C R25, RZ, R126, RZ ;  /* 0x0000007eff19723e */ /* 0x002fe200048060ff */
[----:B------:R0:W-:Y:S01]  /*6d30*/  @!P4 STG.E.U8 desc[UR16][R14.64+0x19], R5 ;  /* 0x000019050e00c986 */ /* 0x0001e2000c101110 */
[----:B------:R-:W-:Y:S01]  /*6d40*/  ISETP.LT.OR P4, PT, R33, 0x22, !P0 ;  /* 0x000000222100780c */ /* 0x000fe20004781670 */
[-C--:B------:R-:W-:Y:S01]  /*6d50*/  FMUL R117, R117, R8.reuse ;  /* 0x0000000875757220 */ /* 0x080fe20000400000 */
[----:B------:R-:W-:Y:S01]  /*6d60*/  F2FP.SATFINITE.E5M2.F32.PACK_AB_MERGE_C R119, RZ, R119, RZ ;  /* 0x00000077ff77723e */ /* 0x000fe200048060ff */
[----:B------:R-:W-:Y:S01]  /*6d70*/  @!P5 STG.E.U8 desc[UR16][R12.64+0x18], R131 ;  /* 0x000018830c00d986 */ /* 0x000fe2000c101110 */
[----:B------:R-:W-:Y:S01]  /*6d80*/  ISETP.LT.OR P5, PT, R33, 0x21, !P2 ;  /* 0x000000212100780c */ /* 0x000fe200057a1670 */
[----:B------:R-:W-:Y:S01]  /*6d90*/  FMUL R115, R115, R8 ;  /* 0x0000000873737220 */ /* 0x000fe20000400000 */
[----:B------:R-:W-:Y:S01]  /*6da0*/  F2FP.SATFINITE.E5M2.F32.PACK_AB_MERGE_C R27, RZ, R112, RZ ;  /* 0x00000070ff1b723e */ /* 0x000fe200048060ff */
[----:B------:R1:W-:Y:S01]  /*6db0*/  @!P6 STG.E.U8 desc[UR16][R12.64+0x19], R25 ;  /* 0x000019190c00e986 */ /* 0x0003e2000c101110 */
[----:B------:R-:W-:Y:S01]  /*6dc0*/  ISETP.LT.OR P6, PT, R33, 0x22, !P2 ;  /* 0x000000222100780c */ /* 0x000fe200057c1670 */
[-C--:B------:R-:W-:Y:S01]  /*6dd0*/  FMUL R110, R110, R8.reuse ;  /* 0x000000086e6e7220 */ /* 0x080fe20000400000 */
[-C--:B------:R-:W-:Y:S01]  /*6de0*/  FMUL R113, R113, R8.reuse ;  /* 0x0000000871717220 */ /* 0x080fe20000400000 */
        /* <DEDUP_REMOVED lines=39> */
[-C--:B------:R-:W-:Y:S01]  /*7060*/  FMUL R101, R101, R8.reuse ;  /* 0x0000000865657220 */ /* 0x080fe20000400000 */
[----:B------:R-:W-:Y:S01]  /*7070*/  @!P1 STG.E.U8 desc[UR16][R14.64+0x30], R121 ;  /* 0x000030790e009986 */ /* 0x000fe2000c101110 */
[----:B------:R-:W-:Y:S01]  /*7080*/  ISETP.LT.OR P1, PT, R33, 0x39, !P0 ;  /* 0x000000392100780c */ /* 0x000fe20004721670 */
[-C--:B------:R-:W-:Y:S01]  /*7090*/  FMUL R99, R99, R8.reuse ;  /* 0x0000000863637220 */ /* 0x080fe20000400000 */
[----:B------:R-:W-:Y:S01]  /*70a0*/  ISETP.LT.OR P0, PT, R33, 0x3a, !P0 ;  /* 0x0000003a2100780c */ /* 0x000fe20004701670 */
[----:B------:R-:W-:Y:S01]  /*70b0*/  FMUL R94, R94, R8 ;  /* 0x000000085e5e7220 */ /* 0x000fe20000400000 */
[----:B0-----:R-:W-:Y:S01]  /*70c0*/  F2FP.SATFINITE.E5M2.F32.PACK_AB_MERGE_C R5, RZ, R116, RZ ;  /* 0x00000074ff05723e */ /* 0x001fe200048060ff */
[-C--:B------:R-:W-:Y:S01]  /*70d0*/  FMUL R92, R92, R8.reuse ;  /* 0x000000085c5c7220 */ /* 0x080fe20000400000 */
[----:B------:R-:W-:Y:S01]  /*70e0*/  F2FP.SATFINITE.E5M2.F32.PACK_AB_MERGE_C R103, RZ, R103, RZ ;  /* 0x00000067ff67723e */ /* 0x000fe200048060ff */
[----:B------:R-:W-:Y:S01]  /*70f0*/  FMUL R95, R95, R8 ;  /* 0x000000085f5f7220 */ /* 0x000fe20000400000 */
[----:B-1----:R-:W-:Y:S01]  /*7100*/  F2FP.SATFINITE.E5M2.F32.PACK_AB_MERGE_C R25, RZ, R114, RZ ;  /* 0x00000072ff19723e */ /* 0x002fe200048060ff */
[----:B------:R0:W-:Y:S01]  /*7110*/  @!P4 STG.E.U8 desc[UR16][R14.64+0x31], R5 ;  /* 0x000031050e00c986 */ /* 0x0001e2000c101110 */
[----:B------:R-:W-:Y:S01]  /*7120*/  ISETP.LT.OR P4, PT, R33, 0x39, !P2 ;  /* 0x000000392100780c */ /* 0x000fe20005781670 */
[-C--:B------:R-:W-:Y:S01]  /*7130*/  FMUL R97, R97, R8.reuse ;  /* 0x0000000861617220 */ /* 0x080fe20000400000 */
[----:B------:R-:W-:Y:S01]  /*7140*/  ISETP.LT.OR P2, PT, R33, 0x3a, !P2 ;  /* 0x0000003a2100780c */ /* 0x000fe20005741670 */
[----:B------:R-:W-:Y:S01]  /*7150*/  @!P5 STG.E.U8 desc[UR16][R12.64+0x30], R119 ;  /* 0x000030770c00d986 */ /* 0x000fe2000c101110 */
[----:B------:R-:W-:Y:S01]  /*7160*/  F2FP.SATFINITE.E5M2.F32.PACK_AB_MERGE_C R101, RZ, R101, RZ ;  /* 0x00000065ff65723e */ /* 0x000fe200048060ff */
[-C--:B------:R-:W-:Y:S01]  /*7170*/  FMUL R90, R90, R8.reuse ;  /* 0x000000085a5a7220 */ /* 0x080fe20000400000 */
[----:B------:R-:W-:Y:S01]  /*7180*/  F2FP.SATFINITE.E5M2.F32.PACK_AB_MERGE_C R99, RZ, R99, RZ ;  /* 0x00000063ff63723e */ /* 0x000fe200048060ff */
[----:B------:R-:W-:Y:S01]  /*7190*/  @!P6 STG.E.U8 desc[UR16][R12.64+0x31], R25 ;  /* 0x000031190c00e986 */ /* 0x000fe2000c101110 */
[----:B------:R-:W-:Y:S01]  /*71a0*/  F2FP.SATFINITE.E5M2.F32.PACK_AB_MERGE_C R95, RZ, R95, RZ ;  /* 0x0000005fff5f723e */ /* 0x000fe200048060ff */
[-C--:B------:R-:W-:Y:S01]  /*71b0*/  FMUL R22, R22, R8.reuse ;  /* 0x0000000816167220 */ /* 0x080fe20000400000 */
[-C--:B------:R-:W-:Y:S01]  /*71c0*/  FMUL R93, R93, R8.reuse ;  /* 0x000000085d5d7220 */ /* 0x080fe20000400000 */
[----:B------:R-:W-:Y:S01]  /*71d0*/  @!P0 STG.E.U8 desc[UR16][R14.64+0x39], R27 ;  /* 0x0000391b0e008986 */ /* 0x000fe2000c101110 */
[----:B------:R-:W-:Y:S01]  /*71e0*/  ISETP.GE.AND P0, PT, R34, 0x81, PT ;  /* 0x000000812200780c */ /* 0x000fe20003f06270 */
[----:B------:R-:W-:Y:S01]  /*71f0*/  FMUL R91, R91, R8 ;  /* 0x000000085b5b7220 */ /* 0x000fe20000400000 */
[----:B0-----:R-:W-:Y:S01]  /*7200*/  F2FP.SATFINITE.E5M2.F32.PACK_AB_MERGE_C R5, RZ, R110, RZ ;  /* 0x0000006eff05723e */ /* 0x001fe200048060ff */
[----:B------:R0:W-:Y:S01]  /*7210*/  @!P1 STG.E.U8 desc[UR16][R14.64+0x38], R117 ;  /* 0x000038750e009986 */ /* 0x0001e2000c101110 */
[C---:B------:R-:W-:Y:S01]  /*7220*/  ISETP.LT.OR P6, PT, R33.reuse, 0x1, !P0 ;  /* 0x000000012100780c */ /* 0x040fe200047c1670 */
[-C--:B------:R-:W-:Y:S01]  /*7230*/  FMUL R88, R88, R8.reuse ;  /* 0x0000000858587220 */ /* 0x080fe20000400000 */
[----:B------:R-:W-:Y:S01]  /*7240*/  ISETP.LT.OR P5, PT, R33, 0x2, !P0 ;  /* 0x000000022100780c */ /* 0x000fe200047a1670 */
[----:B------:R-:W-:Y:S01]  /*7250*/  @!P4 STG.E.U8 desc[UR16][R12.64+0x38], R115 ;  /* 0x000038730c00c986 */ /* 0x000fe2000c101110 */
[----:B------:R-:W-:Y:S01]  /*7260*/  ISETP.GE.AND P1, PT, R34, 0x89, PT ;  /* 0x000000892200780c */ /* 0x000fe20003f26270 */
[-C--:B------:R-:W-:Y:S01]  /*7270*/  FMUL R21, R21, R8.reuse ;  /* 0x0000000815157220 */ /* 0x080fe20000400000 */
[----:B------:R-:W-:Y:S01]  /*7280*/  F2FP.SATFINITE.E5M2.F32.PACK_AB_MERGE_C R97, RZ, R97, RZ ;  /* 0x00000061ff61723e */ /* 0x000fe200048060ff */
[----:B------:R1:W-:Y:S01]  /*7290*/  @!P2 STG.E.U8 desc[UR16][R12.64+0x39], R5 ;  /* 0x000039050c00a986 */ /* 0x0003e2000c101110 */
[----:B------:R-:W-:Y:S01]  /*72a0*/  ISETP.LT.OR P4, PT, R33, 0x1, !P1 ;  /* 0x000000012100780c */ /* 0x000fe20004f81670 */
[-C--:B------:R-:W-:Y:S01]  /*72b0*/  FMUL R89, R89, R8.reuse ;  /* 0x0000000859597220 */ /* 0x080fe20000400000 */
[----:B------:R-:W-:Y:S01]  /*72c0*/  ISETP.LT.OR P2, PT, R33, 0xa, !P0 ;  /* 0x0000000a2100780c */ /* 0x000fe20004741670 */
[----:B------:R-:W-:Y:S01]  /*72d0*/  FMUL R23, R23, R8 ;  /* 0x0000000817177220 */ /* 0x000fe20000400000 */
[----:B0-----:R-:W-:Y:S01]  /*72e0*/  F2FP.SATFINITE.E5M2.F32.PACK_AB_MERGE_C R15, RZ, R108, RZ ;  /* 0x0000006cff0f723e */ /* 0x001fe200048060ff */
[----:B------:R-:W-:Y:S01]  /*72f0*/  @!P6 STG.E.U8 desc[UR16][R10.64], R113 ;  /* 0x000000710a00e986 */ /* 0x000fe2000c101110 */
[C---:B------:R-:W-:Y:S01]  /*7300*/  ISETP.LT.OR P6, PT, R33.reuse, 0x2, !P1 ;  /* 0x000000022100780c */ /* 0x040fe20004fc1670 */
[-C--:B------:R-:W-:Y:S01]  /*7310*/  FMUL R20, R20, R8.reuse ;  /* 0x0000000814147220 */ /* 0x080fe20000400000 */
[----:B------:R-:W-:Y:S01]  /*7320*/  F2FP.SATFINITE.E5M2.F32.PACK_AB_MERGE_C R93, RZ, R93, RZ ;  /* 0x0000005dff5d723e */ /* 0x000fe200048060ff */
[----:B------:R-:W-:Y:S01]  /*7330*/  @!P5 STG.E.U8 desc[UR16][R10.64+0x1], R15 ;  /* 0x0000010f0a00d986 */ /* 0x000fe2000c101110 */
[----:B------:R-:W-:Y:S01]  /*7340*/  ISETP.LT.OR P5, PT, R33, 0x9, !P0 ;  /* 0x000000092100780c */ /* 0x000fe200047a1670 */
[----:B------:R-:W-:Y:S01]  /*7350*/  FMUL R17, R17, R8 ;  /* 0x0000000811117220 */ /* 0x000fe20000400000 */
[----:B-1----:R-:W-:Y:S01]  /*7360*/  F2FP.SATFINITE.E5M2.F32.PACK_AB_MERGE_C R5, RZ, R106, RZ ;  /* 0x0000006aff05723e */ /* 0x002fe200048060ff */
[----:B------:R-:W-:Y:S01]  /*7370*/  @!P4 STG.E.U8 desc[UR16][R6.64], R111 ;  /* 0x0000006f0600c986 */ /* 0x000fe2000c101110 */
[----:B------:R-:W-:Y:S01]  /*7380*/  F2FP.SATFINITE.E5M2.F32.PACK_AB_MERGE_C R13, RZ, R104, RZ ;  /* 0x00000068ff0d723e */ /* 0x000fe200048060ff */
[-C--:B------:R-:W-:Y:S01]  /*7390*/  FMUL R16, R16, R8.reuse ;  /* 0x0000000810107220 */ /* 0x080fe20000400000 */
[----:B------:R-:W-:Y:S01]  /*73a0*/  ISETP.LT.OR P4, PT, R33, 0x9, !P1 ;  /* 0x000000092100780c */ /* 0x000fe20004f81670 */
[-C--:B------:R-:W-:Y:S01]  /*73b0*/  FMUL R19, R19, R8.reuse ;  /* 0x0000000813137220 */ /* 0x080fe20000400000 */
[----:B------:R-:W-:Y:S01]  /*73c0*/  F2FP.SATFINITE.E5M2.F32.PACK_AB_MERGE_C R91, RZ, R91, RZ ;  /* 0x0000005bff5b723e */ /* 0x000fe200048060ff */
[----:B------:R0:W-:Y:S01]  /*73d0*/  @!P6 STG.E.U8 desc[UR16][R6.64+0x1], R5 ;  /* 0x000001050600e986 */ /* 0x0001e2000c101110 */
[C---:B------:R-:W-:Y:S01]  /*73e0*/  ISETP.LT.OR P6, PT, R33.reuse, 0xa, !P1 ;  /* 0x0000000a2100780c */ /* 0x040fe20004fc1670 */
[----:B------:R-:W-:Y:S01]  /*73f0*/  FMUL R18, R18, R8 ;  /* 0x0000000812127220 */ /* 0x000fe20000400000 */
[----:B------:R-:W-:Y:S01]  /*7400*/  F2FP.SATFINITE.E5M2.F32.PACK_AB_MERGE_C R21, RZ, R21, RZ ;  /* 0x00000015ff15723e */ /* 0x000fe200048060ff */
[----:B------:R1:W-:Y:S01]  /*7410*/  @!P2 STG.E.U8 desc[UR16][R10.64+0x9], R13 ;  /* 0x0000090d0a00a986 */ /* 0x0003e2000c101110 */
[----:B------:R-:W-:-:S02]  /*7420*/  ISETP.LT.OR P2, PT, R33, 0x12, !P0 ;  /* 0x000000122100780c */ /* 0x000fc40004741670 */
[----:B------:R-:W-:Y:S01]  /*7430*/  F2FP.SATFINITE.E5M2.F32.PACK_AB_MERGE_C R89, RZ, R89, RZ ;  /* 0x00000059ff59723e */ /* 0x000fe200048060ff */
[----:B------:R-:W-:Y:S01]  /*7440*/  @!P5 STG.E.U8 desc[UR16][R10.64+0x8], R107 ;  /* 0x0000086b0a00d986 */ /* 0x000fe2000c101110 */
[C---:B------:R-:W-:Y:S02]  /*7450*/  ISETP.LT.OR P5, PT, R33.reuse, 0x11, !P0 ;  /* 0x000000112100780c */ /* 0x040fe400047a1670 */
[----:B------:R-:W-:Y:S01]  /*7460*/  F2FP.SATFINITE.E5M2.F32.PACK_AB_MERGE_C R23, RZ, R23, RZ ;  /* 0x00000017ff17723e */ /* 0x000fe200048060ff */
[----:B------:R-:W-:Y:S01]  /*7470*/  @!P4 STG.E.U8 desc[UR16][R6.64+0x8], R109 ;  /* 0x0000086d0600c986 */ /* 0x000fe2000c101110 */
[----:B0-----:R-:W-:Y:S02]  /*7480*/  F2FP.SATFINITE.E5M2.F32.PACK_AB_MERGE_C R5, RZ, R102, RZ ;  /* 0x00000066ff05723e */ /* 0x001fe400048060ff */
[C---:B------:R-:W-:Y:S02]  /*7490*/  ISETP.LT.OR P4, PT, R33.reuse, 0x11, !P1 ;  /* 0x000000112100780c */ /* 0x040fe40004f81670 */
[----:B-1----:R-:W-:Y:S01]  /*74a0*/  F2FP.SATFINITE.E5M2.F32.PACK_AB_MERGE_C R13, RZ, R98, RZ ;  /* 0x00000062ff0d723e */ /* 0x002fe200048060ff */
[----:B------:R0:W-:Y:S01]  /*74b0*/  @!P6 STG.E.U8 desc[UR16][R6.64+0x9], R5 ;  /* 0x000009050600e986 */ /* 0x0001e2000c101110 */
[----:B------:R-:W-:-:S02]  /*74c0*/  ISETP.LT.OR P6, PT, R33, 0x12, !P1 ;  /* 0x000000122100780c */ /* 0x000fc40004fc1670 */
[----:B------:R-:W-:Y:S01]  /*74d0*/  F2FP.SATFINITE.E5M2.F32.PACK_AB_MERGE_C R17, RZ, R17, RZ ;  /* 0x00000011ff11723e */ /* 0x000fe200048060ff */
[----:B------:R1:W-:Y:S01]  /*74e0*/  @!P2 STG.E.U8 desc[UR16][R10.64+0x11], R13 ;  /* 0x0000110d0a00a986 */ /* 0x0003e2000c101110 */
[C---:B------:R-:W-:Y:S02]  /*74f0*/  ISETP.LT.OR P2, PT, R33.reuse, 0x1a, !P0 ;  /* 0x0000001a2100780c */ /* 0x040fe40004741670 */
[----:B------:R-:W-:Y:S01]  /*7500*/  F2FP.SATFINITE.E5M2.F32.PACK_AB_MERGE_C R19, RZ, R19, RZ ;  /* 0x00000013ff13723e */ /* 0x000fe200048060ff */
[----:B------:R-:W-:Y:S01]  /*7510*/  @!P5 STG.E.U8 desc[UR16][R10.64+0x10], R105 ;  /* 0x000010690a00d986 */ /* 0x000fe2000c101110 */
[----:B------:R-:W-:Y:S02]  /*7520*/  ISETP.LT.OR P5, PT, R33, 0x19, !P0 ;  /* 0x000000192100780c */ /* 0x000fe400047a1670 */
[----:B------:R-:W-:Y:S01]  /*7530*/  F2FP.SATFINITE.E5M2.F32.PACK_AB_MERGE_C R15, RZ, R18, RZ ;  /* 0x00000012ff0f723e */ /* 0x000fe200048060ff */
[----:B------:R-:W-:Y:S01]  /*7540*/  @!P4 STG.E.U8 desc[UR16][R6.64+0x10], R103 ;  /* 0x000010670600c986 */ /* 0x000fe2000c101110 */
[----:B0-----:R-:W-:-:S02]  /*7550*/  F2FP.SATFINITE.E5M2.F32.PACK_AB_MERGE_C R5, RZ, R100, RZ ;  /* 0x00000064ff05723e */ /* 0x001fc400048060ff */
[C---:B------:R-:W-:Y:S02]  /*7560*/  ISETP.LT.OR P4, PT, R33.reuse, 0x19, !P1 ;  /* 0x000000192100780c */ /* 0x040fe40004f81670 */
[----:B-1----:R-:W-:Y:S01]  /*7570*/  F2FP.SATFINITE.E5M2.F32.PACK_AB_MERGE_C R13, RZ, R96, RZ ;  /* 0x00000060ff0d723e */ /* 0x002fe200048060ff */
[----:B------:R0:W-:Y:S01]  /*7580*/  @!P6 STG.E.U8 desc[UR16][R6.64+0x11], R5 ;  /* 0x000011050600e986 */ /* 0x0001e2000c101110 */
[----:B------:R-:W-:-:S03]  /*7590*/  ISETP.LT.OR P6, PT, R33, 0x1a, !P1 ;  /* 0x0000001a2100780c */ /* 0x000fc60004fc1670 */
[----:B------:R1:W-:Y:S01]  /*75a0*/  @!P2 STG.E.U8 desc[UR16][R10.64+0x19], R13 ;  /* 0x0000190d0a00a986 */ /* 0x0003e2000c101110 */
[----:B------:R-:W-:-:S03]  /*75b0*/  ISETP.LT.OR P2, PT, R33, 0x22, !P0 ;  /* 0x000000222100780c */ /* 0x000fc60004741670 */
[----:B------:R-:W-:Y:S01]  /*75c0*/  @!P5 STG.E.U8 desc[UR16][R10.64+0x18], R101 ;  /* 0x000018650a00d986 */ /* 0x000fe2000c101110 */
[C---:B------:R-:W-:Y:S02]  /*75d0*/  ISETP.LT.OR P5, PT, R33.reuse, 0x21, !P0 ;  /* 0x000000212100780c */ /* 0x040fe400047a1670 */
[----:B0-----:R-:W-:Y:S01]  /*75e0*/  F2FP.SATFINITE.E5M2.F32.PACK_AB_MERGE_C R5, RZ, R94, RZ ;  /* 0x0000005eff05723e */ /* 0x001fe200048060ff */
[----:B------:R-:W-:Y:S01]  /*75f0*/  @!P4 STG.E.U8 desc[UR16][R6.64+0x18], R99 ;  /* 0x000018630600c986 */ /* 0x000fe2000c101110 */
        /* <DEDUP_REMOVED lines=25> */
[C---:B------:R-:W-:Y:S02]  /*7790*/  ISETP.LT.OR P2, PT, R33.reuse, 0x39, !P0 ;  /* 0x000000392100780c */ /* 0x040fe40004741670 */
[C---:B------:R-:W-:Y:S01]  /*77a0*/  ISETP.LT.OR P0, PT, R33.reuse, 0x3a, !P0 ;  /* 0x0000003a2100780c */ /* 0x040fe20004701670 */
[----:B------:R1:W-:Y:S01]  /*77b0*/  @!P5 STG.E.U8 desc[UR16][R10.64+0x30], R89 ;  /* 0x000030590a00d986 */ /* 0x0003e2000c101110 */
[C---:B------:R-:W-:Y:S02]  /*77c0*/  ISETP.LT.OR P5, PT, R33.reuse, 0x39, !P1 ;  /* 0x000000392100780c */ /* 0x040fe40004fa1670 */
[----:B------:R-:W-:Y:S01]  /*77d0*/  ISETP.LT.OR P1, PT, R33, 0x3a, !P1 ;  /* 0x0000003a2100780c */ /* 0x000fe20004f21670 */
[----:B------:R1:W-:Y:S01]  /*77e0*/  @!P4 STG.E.U8 desc[UR16][R6.64+0x30], R23 ;  /* 0x000030170600c986 */ /* 0x0003e2000c101110 */
[----:B0-----:R-:W-:-:S05]  /*77f0*/  F2FP.SATFINITE.E5M2.F32.PACK_AB_MERGE_C R5, RZ, R20, RZ ;  /* 0x00000014ff05723e */ /* 0x001fca00048060ff */
[----:B------:R1:W-:Y:S04]  /*7800*/  @!P6 STG.E.U8 desc[UR16][R6.64+0x31], R5 ;  /* 0x000031050600e986 */ /* 0x0003e8000c101110 */
[----:B------:R1:W-:Y:S04]  /*7810*/  @!P2 STG.E.U8 desc[UR16][R10.64+0x38], R17 ;  /* 0x000038110a00a986 */ /* 0x0003e8000c101110 */
[----:B------:R1:W-:Y:S04]  /*7820*/  @!P0 STG.E.U8 desc[UR16][R10.64+0x39], R13 ;  /* 0x0000390d0a008986 */ /* 0x0003e8000c101110 */
[----:B------:R1:W-:Y:S04]  /*7830*/  @!P5 STG.E.U8 desc[UR16][R6.64+0x38], R19 ;  /* 0x000038130600d986 */ /* 0x0003e8000c101110 */
[----:B------:R1:W-:Y:S02]  /*7840*/  @!P1 STG.E.U8 desc[UR16][R6.64+0x39], R15 ;  /* 0x0000390f06009986 */ /* 0x0003e4000c101110 */
.L_x_162:
[----:B------:R-:W-:Y:S05]  /*7850*/  BSYNC B0 ;  /* 0x0000000000007941 */ /* 0x000fea0003800000 */
.L_x_32:
[----:B------:R-:W-:Y:S01]  /*7860*/  ULDC UR6, c[0x0][0xc] ;  /* 0x0000030000067ab9 */ /* 0x000fe20000000800 */
[----:B------:R-:W-:Y:S01]  /*7870*/  ULDC UR7, c[0x0][0x10] ;  /* 0x0000040000077ab9 */ /* 0x000fe20000000800 */
[----:B01---5:R-:W0:Y:S01]  /*7880*/  LDC R5, c[0x0][0x14] ;  /* 0x00000500ff057b82 */ /* 0x023e220000000800 */
[----:B------:R-:W-:Y:S01]  /*7890*/  UIMAD.WIDE.U32 UR6, UR6, UR7, URZ ;  /* 0x00000007060672a5 */ /* 0x000fe2000f8e003f */
[----:B------:R-:W-:Y:S01]  /*78a0*/  PRMT R6, RZ, 0x7610, R6 ;  /* 0x00007610ff067816 */ /* 0x000fe20000000006 */
[----:B------:R-:W-:-:S04]  /*78b0*/  IMAD.MOV.U32 R7, RZ, RZ, -0x1 ;  /* 0xffffffffff077424 */ /* 0x000fc800078e00ff */
[----:B0-----:R-:W-:-:S04]  /*78c0*/  IMAD.WIDE.U32 R2, R5, UR6, R2 ;  /* 0x0000000605027c25 */ /* 0x001fc8000f8e0002 */
[----:B------:R-:W-:Y:S01]  /*78d0*/  IMAD R5, R5, UR7, RZ ;  /* 0x0000000705057c24 */ /* 0x000fe2000f8e02ff */
[----:B------:R-:W-:Y:S02]  /*78e0*/  ULDC.64 UR6, c[0x0][0x650] ;  /* 0x0001940000067ab9 */ /* 0x000fe40000000a00 */
[----:B------:R-:W-:Y:S01]  /*78f0*/  ISETP.GE.U32.AND P0, PT, R2, UR6, PT ;  /* 0x0000000602007c0c */ /* 0x000fe2000bf06070 */
[----:B------:R-:W-:Y:S02]  /*7900*/  IMAD.IADD R3, R3, 0x1, R5 ;  /* 0x0000000103037824 */ /* 0x000fe400078e0205 */
[----:B------:R-:W-:-:S03]  /*7910*/  IMAD.MOV.U32 R5, RZ, RZ, -0x1 ;  /* 0xffffffffff057424 */ /* 0x000fc600078e00ff */
[----:B------:R-:W-:-:S13]  /*7920*/  ISETP.GE.U32.AND.EX P0, PT, R3, UR7, PT, P0 ;  /* 0x0000000703007c0c */ /* 0x000fda000bf06100 */
[----:B------:R-:W-:Y:S05]  /*7930*/  @P0 BRA `(.L_x_163) ;  /* 0x0000000400600947 */ /* 0x000fea0003800000 */
[----:B------:R-:W0:Y:S01]  /*7940*/  S2R R20, SR_CTAID.X ;  /* 0x0000000000147919 */ /* 0x000e220000002500 */
[----:B------:R-:W1:Y:S01]  /*7950*/  LDC.64 R14, c[0x0][0x628] ;  /* 0x00018a00ff0e7b82 */ /* 0x000e620000000a00 */
[----:B------:R-:W-:Y:S01]  /*7960*/  ULDC UR6, c[0x0][0x150] ;  /* 0x0000540000067ab9 */ /* 0x000fe20000000800 */
[----:B--234-:R-:W-:Y:S01]  /*7970*/  IMAD.MOV.U32 R12, RZ, RZ, R2 ;  /* 0x000000ffff0c7224 */ /* 0x01cfe200078e0002 */
[----:B------:R-:W2:Y:S01]  /*7980*/  S2R R22, SR_CTAID.Y ;  /* 0x0000000000167919 */ /* 0x000ea20000002600 */
[----:B------:R-:W-:-:S04]  /*7990*/  IMAD.MOV.U32 R13, RZ, RZ, R3 ;  /* 0x000000ffff0d7224 */ /* 0x000fc800078e0003 */
[----:B------:R-:W3:Y:S08]  /*79a0*/  LDC R23, c[0x0][0x144] ;  /* 0x00005100ff177b82 */ /* 0x000ef00000000800 */
[----:B------:R-:W4:Y:S08]  /*79b0*/  LDC R16, c[0x0][0x630] ;  /* 0x00018c00ff107b82 */ /* 0x000f300000000800 */
[----:B------:R-:W2:Y:S01]  /*79c0*/  LDC.64 R18, c[0x0][0x620] ;  /* 0x00018800ff127b82 */ /* 0x000ea20000000a00 */
[----:B-1----:R-:W-:-:S04]  /*79d0*/  ISETP.NE.U32.AND P0, PT, R14, RZ, PT ;  /* 0x000000ff0e00720c */ /* 0x002fc80003f05070 */
[----:B------:R-:W-:Y:S02]  /*79e0*/  ISETP.NE.AND.EX P0, PT, R15, RZ, PT, P0 ;  /* 0x000000ff0f00720c */ /* 0x000fe40003f05300 */
[----:B0-----:R-:W-:-:S05]  /*79f0*/  I2FP.F32.U32 R5, R20 ;  /* 0x0000001400057245 */ /* 0x001fca0000201000 */
[----:B------:R-:W-:-:S04]  /*7a00*/  FMUL R5, R5, UR6 ;  /* 0x0000000605057c20 */ /* 0x000fc80008400000 */
[----:B------:R0:W1:Y:S02]  /*7a10*/  F2I.U32.TRUNC.NTZ R21, R5 ;  /* 0x0000000500157305 */ /* 0x000064000020f000 */
[----:B---34-:R-:W-:Y:S05]  /*7a20*/  @!P0 BRA `(.L_x_164) ;  /* 0x0000000000288947 */ /* 0x018fea0003800000 */
[----:B0-----:R-:W0:Y:S02]  /*7a30*/  LDC R5, c[0x0][0x634] ;  /* 0x00018d00ff057b82 */ /* 0x001e240000000800 */
        /* <DEDUP_REMOVED lines=9> */
.L_x_164:
[-CC-:B------:R-:W-:Y:S01]  /*7ad0*/  SHF.R.U64 R17, R12, R16.reuse, R13.reuse ;  /* 0x000000100c117219 */ /* 0x180fe2000000120d */
[----:B------:R-:W3:Y:S01]  /*7ae0*/  LDC.64 R28, c[0x0][0x640] ;  /* 0x00019000ff1c7b82 */ /* 0x000ee20000000a00 */
[----:B0-----:R-:W-:Y:S01]  /*7af0*/  SHF.R.U32.HI R5, RZ, R16, R13 ;  /* 0x00000010ff057219 */ /* 0x001fe2000001160d */
[----:B-1----:R-:W-:Y:S01]  /*7b00*/  IMAD.MOV R21, RZ, RZ, -R21 ;  /* 0x000000ffff157224 */ /* 0x002fe200078e0a15 */
[----:B------:R-:W-:Y:S01]  /*7b10*/  IADD3 R11, P0, RZ, -R17, RZ ;  /* 0x80000011ff0b7210 */ /* 0x000fe20007f1e0ff */
[----:B------:R-:W-:Y:S02]  /*7b20*/  ULDC UR6, c[0x0][0x154] ;  /* 0x0000550000067ab9 */ /* 0x000fe40000000800 */
[----:B------:R-:W-:Y:S02]  /*7b30*/  IMAD R23, R23, R21, R20 ;  /* 0x0000001517177224 */ /* 0x000fe400078e0214 */
[----:B------:R-:W0:Y:S01]  /*7b40*/  LDC R12, c[0x0][0x618] ;  /* 0x00018600ff0c7b82 */ /* 0x000e220000000800 */
[----:B------:R-:W-:-:S02]  /*7b50*/  IMAD.X R5, RZ, RZ, ~R5, P0 ;  /* 0x000000ffff057224 */ /* 0x000fc400000e0e05 */
[----:B--2---:R-:W-:-:S04]  /*7b60*/  IMAD.WIDE.U32 R6, R11, R18, R2 ;  /* 0x000000120b067225 */ /* 0x004fc800078e0002 */
[----:B------:R-:W-:Y:S01]  /*7b70*/  IMAD R10, R5, R18, RZ ;  /* 0x00000012050a7224 */ /* 0x000fe200078e02ff */
[----:B------:R-:W1:Y:S03]  /*7b80*/  LDC R24, c[0x0][0x608] ;  /* 0x00018200ff187b82 */ /* 0x000e660000000800 */
[----:B------:R-:W-:Y:S02]  /*7b90*/  IMAD R5, R11, R19, R10 ;  /* 0x000000130b057224 */ /* 0x000fe400078e020a */
[----:B------:R-:W-:Y:S02]  /*7ba0*/  IMAD.MOV.U32 R11, RZ, RZ, 0x1 ;  /* 0x00000001ff0b7424 */ /* 0x000fe400078e00ff */
[----:B------:R-:W-:Y:S01]  /*7bb0*/  IMAD.IADD R5, R7, 0x1, R5 ;  /* 0x0000000107057824 */ /* 0x000fe200078e0205 */
[----:B------:R-:W2:Y:S01]  /*7bc0*/  LDC R26, c[0x0][0x658] ;  /* 0x00019600ff1a7b82 */ /* 0x000ea20000000800 */
[----:B------:R-:W-:-:S02]  /*7bd0*/  I2FP.F32.U32 R7, R22 ;  /* 0x0000001600077245 */ /* 0x000fc40000201000 */
[----:B---3--:R-:W-:-:S03]  /*7be0*/  ISETP.NE.U32.AND P0, PT, R28, RZ, PT ;  /* 0x000000ff1c00720c */ /* 0x008fc60003f05070 */
[----:B------:R-:W-:Y:S01]  /*7bf0*/  FMUL R10, R7, UR6 ;  /* 0x00000006070a7c20 */ /* 0x000fe20008400000 */
[----:B------:R-:W-:Y:S01]  /*7c00*/  ISETP.NE.AND.EX P0, PT, R29, RZ, PT, P0 ;  /* 0x000000ff1d00720c */ /* 0x000fe20003f05300 */
[----:B------:R-:W3:Y:S01]  /*7c10*/  LDC R21, c[0x0][0x148] ;  /* 0x00005200ff157b82 */ /* 0x000ee20000000800 */
[-CC-:B0-----:R-:W-:Y:S01]  /*7c20*/  SHF.R.U64 R16, R6, R12.reuse, R5.reuse ;  /* 0x0000000c06107219 */ /* 0x181fe20000001205 */
[----:B------:R0:W4:Y:S01]  /*7c30*/  F2I.U32.TRUNC.NTZ R18, R10 ;  /* 0x0000000a00127305 */ /* 0x000122000020f000 */
[----:B------:R-:W-:Y:S01]  /*7c40*/  SHF.R.U32.HI R5, RZ, R12, R5 ;  /* 0x0000000cff057219 */ /* 0x000fe20000011605 */
[----:B------:R-:W-:-:S04]  /*7c50*/  IMAD.MOV.U32 R7, RZ, RZ, -0x1 ;  /* 0xffffffffff077424 */ /* 0x000fc800078e00ff */
[----:B------:R-:W0:Y:S01]  /*7c60*/  LDC R20, c[0x0][0x600] ;  /* 0x00018000ff147b82 */ /* 0x000e220000000800 */
[-CC-:B-1----:R-:W-:Y:S02]  /*7c70*/  SHF.R.U64 R14, R16, R24.reuse, R5.reuse ;  /* 0x00000018100e7219 */ /* 0x182fe40000001205 */
[----:B------:R-:W-:-:S05]  /*7c80*/  SHF.R.U32.HI R5, RZ, R24, R5 ;  /* 0x00000018ff057219 */ /* 0x000fca0000011605 */
[----:B------:R-:W1:Y:S01]  /*7c90*/  LDC R27, c[0x0][0x648] ;  /* 0x00019200ff1b7b82 */ /* 0x000e620000000800 */
[-C--:B--2---:R-:W-:Y:S02]  /*7ca0*/  SHF.L.U32 R6, R7, R26.reuse, RZ ;  /* 0x0000001a07067219 */ /* 0x084fe400000006ff */
[-CC-:B------:R-:W-:Y:S02]  /*7cb0*/  SHF.R.U64 R19, R14, R26.reuse, R5.reuse ;  /* 0x0000001a0e137219 */ /* 0x180fe40000001205 */
[----:B------:R-:W-:Y:S02]  /*7cc0*/  SHF.R.U32.HI R7, RZ, R26, R5 ;  /* 0x0000001aff077219 */ /* 0x000fe40000011605 */
[----:B------:R-:W-:Y:S01]  /*7cd0*/  LOP3.LUT R25, RZ, R6, RZ, 0x33, !PT ;  /* 0x00000006ff197212 */ /* 0x000fe200078e33ff */
[----:B------:R-:W2:Y:S01]  /*7ce0*/  LDC R30, c[0x0][0x638] ;  /* 0x00018e00ff1e7b82 */ /* 0x000ea20000000800 */
[----:B------:R-:W-:Y:S01]  /*7cf0*/  SHF.L.U32 R26, R11, R26, RZ ;  /* 0x0000001a0b1a7219 */ /* 0x000fe200000006ff */
[----:B------:R-:W-:-:S06]  /*7d00*/  IMAD.MOV.U32 R6, RZ, RZ, R19 ;  /* 0x000000ffff067224 */ /* 0x000fcc00078e0013 */
[----:B------:R-:W0:Y:S01]  /*7d10*/  LDC R31, c[0x0][0x610] ;  /* 0x00018400ff1f7b82 */ /* 0x000e220000000800 */
[----:B----4-:R-:W-:Y:S05]  /*7d20*/  @!P0 BRA `(.L_x_165) ;  /* 0x0000000000288947 */ /* 0x010fea0003800000 */
[----:B------:R-:W4:Y:S02]  /*7d30*/  LDC R6, c[0x0][0x64c] ;  /* 0x00019300ff067b82 */ /* 0x000f240000000800 */
[----:B----4-:R-:W-:-:S05]  /*7d40*/  IADD3 R5, P0, R19, R6, RZ ;  /* 0x0000000613057210 */ /* 0x010fca0007f1e0ff */
[----:B------:R-:W-:-:S04]  /*7d50*/  IMAD.X R15, RZ, RZ, R7, P0 ;  /* 0x000000ffff0f7224 */ /* 0x000fc800000e0607 */
[----:B------:R-:W-:-:S04]  /*7d60*/  IMAD.WIDE.U32 R6, R15, R28, RZ ;  /* 0x0000001c0f067225 */ /* 0x000fc800078e00ff */
[----:B0-----:R-:W-:-:S04]  /*7d70*/  IMAD.WIDE.U32 R10, P0, R5, R29, R6 ;  /* 0x0000001d050a7225 */ /* 0x001fc80007800006 */
[----:B------:R-:W-:-:S04]  /*7d80*/  IMAD.WIDE.U32 R6, R5, R28, RZ ;  /* 0x0000001c05067225 */ /* 0x000fc800078e00ff */
[----:B------:R-:W-:Y:S01]  /*7d90*/  IMAD.X R13, RZ, RZ, RZ, P0 ;  /* 0x000000ffff0d7224 */ /* 0x000fe200000e06ff */
[----:B------:R-:W-:Y:S01]  /*7da0*/  IADD3 RZ, P0, R7, R10, RZ ;  /* 0x0000000a07ff7210 */ /* 0x000fe20007f1e0ff */
[----:B------:R-:W-:-:S04]  /*7db0*/  IMAD.MOV.U32 R12, RZ, RZ, R11 ;  /* 0x000000ffff0c7224 */ /* 0x000fc800078e000b */
[----:B------:R-:W-:-:S08]  /*7dc0*/  IMAD.WIDE.U32.X R6, R15, R29, R12, P0 ;  /* 0x0000001d0f067225 */ /* 0x000fd000000e040c */
.L_x_165:
[----:B-1----:R-:W-:Y:S01]  /*7dd0*/  SHF.R.U64 R5, R6, R27, R7 ;  /* 0x0000001b06057219 */ /* 0x002fe20000001207 */
[----:B0-----:R-:W-:Y:S01]  /*7de0*/  VIADD R7, R20, 0xffffffff ;  /* 0xffffffff14077836 */ /* 0x001fe20000000000 */
[----:B------:R-:W-:Y:S01]  /*7df0*/  LOP3.LUT R32, R14, R25, RZ, 0xc0, !PT ;  /* 0x000000190e207212 */ /* 0x000fe200078ec0ff */
[----:B------:R-:W-:Y:S02]  /*7e00*/  IMAD.MOV R18, RZ, RZ, -R18 ;  /* 0x000000ffff127224 */ /* 0x000fe400078e0a12 */
[----:B------:R-:W-:Y:S01]  /*7e10*/  IMAD.MOV R6, RZ, RZ, -R5 ;  /* 0x000000ffff067224 */ /* 0x000fe200078e0a05 */
[----:B------:R-:W-:Y:S01]  /*7e20*/  LOP3.LUT R16, R16, R7, RZ, 0xc0, !PT ;  /* 0x0000000710107212 */ /* 0x000fe200078ec0ff */
[----:B------:R-:W-:Y:S02]  /*7e30*/  IMAD R32, R26, R5, R32 ;  /* 0x000000051a207224 */ /* 0x000fe400078e0220 */
[----:B---3--:R-:W-:Y:S02]  /*7e40*/  @P3 IMAD R23, R21, R18, R22 ;  /* 0x0000001215173224 */ /* 0x008fe400078e0216 */
[----:B--2---:R-:W-:-:S02]  /*7e50*/  IMAD R5, R6, R30, R19 ;  /* 0x0000001e06057224 */ /* 0x004fc400078e0213 */
[----:B------:R-:W-:Y:S02]  /*7e60*/  IMAD R32, R32, R31, R23 ;  /* 0x0000001f20207224 */ /* 0x000fe400078e0217 */
[----:B------:R-:W-:Y:S02]  /*7e70*/  IMAD R5, R5, R20, R16 ;  /* 0x0000001405057224 */ /* 0x000fe400078e0210 */
[----:B------:R-:W-:-:S03]  /*7e80*/  IMAD.MOV.U32 R6, RZ, RZ, 0x1 ;  /* 0x00000001ff067424 */ /* 0x000fc600078e00ff */
[----:B------:R-:W-:Y:S02]  /*7e90*/  SEL R7, R5, R32, !P3 ;  /* 0x0000002005077207 */ /* 0x000fe40005800000 */
[----:B------:R-:W-:Y:S01]  /*7ea0*/  SEL R32, R32, R5, !P3 ;  /* 0x0000000520207207 */ /* 0x000fe20005800000 */
[----:B------:R-:W-:-:S07]  /*7eb0*/  IMAD.MOV.U32 R5, RZ, RZ, R17 ;  /* 0x000000ffff057224 */ /* 0x000fce00078e0011 */
.L_x_163:
[----:B------:R-:W-:Y:S01]  /*7ec0*/  LOP3.LUT P0, RZ, R6, 0xff, RZ, 0xc0, !PT ;  /* 0x000000ff06ff7812 */ /* 0x000fe2000780c0ff */
[----:B------:R-:W-:-:S12]  /*7ed0*/  IMAD.MOV.U32 R6, RZ, RZ, R32 ;  /* 0x000000ffff067224 */ /* 0x000fd800078e0020 */
[----:B------:R-:W-:Y:S05]  /*7ee0*/  @P0 BRA `(.L_x_166) ;  /* 0xffffff9000500947 */ /* 0x000fea000383ffff */
[----:B------:R-:W-:Y:S05]  /*7ef0*/  EXIT ;  /* 0x000000000000794d */ /* 0x000fea0003800000 */
.L_x_4:
[----:B0-----:R-:W-:Y:S01]  /*7f00*/  ULDC.64 UR4, c[0x0][0x650] ;  /* 0x0001940000047ab9 */ /* 0x001fe20000000a00 */
        /* <DEDUP_REMOVED lines=25> */
.L_x_168:
[--C-:B------:R-:W-:Y:S01]  /*80a0*/  SHF.R.U64 R16, R14, R18, R15.reuse ;  /* 0x000000120e107219 */ /* 0x100fe2000000120f */
[----:B------:R-:W0:Y:S01]  /*80b0*/  LDC R22, c[0x0][0x618] ;  /* 0x00018600ff167b82 */ /* 0x000e220000000800 */
[----:B------:R-:W-:Y:S01]  /*80c0*/  I2FP.F32.U32 R7, R8 ;  /* 0x0000000800077245 */ /* 0x000fe20000201000 */
[----:B------:R-:W-:Y:S01]  /*80d0*/  ULDC UR4, c[0x0][0x150] ;  /* 0x0000540000047ab9 */ /* 0x000fe20000000800 */
[----:B------:R-:W-:Y:S02]  /*80e0*/  SHF.R.U32.HI R6, RZ, R18, R15 ;  /* 0x00000012ff067219 */ /* 0x000fe4000001160f */
[----:B------:R-:W-:Y:S01]  /*80f0*/  IADD3 R9, P0, RZ, -R16, RZ ;  /* 0x80000010ff097210 */ /* 0x000fe20007f1e0ff */
[----:B------:R-:W-:Y:S01]  /*8100*/  FMUL R13, R7, UR4 ;  /* 0x00000004070d7c20 */ /* 0x000fe20008400000 */
[----:B------:R-:W-:Y:S01]  /*8110*/  ULDC UR4, c[0x0][0x154] ;  /* 0x0000550000047ab9 */ /* 0x000fe20000000800 */
[----:B------:R-:W1:Y:S02]  /*8120*/  LDC.64 R24, c[0x0][0x640] ;  /* 0x00019000ff187b82 */ /* 0x000e640000000a00 */
[----:B------:R-:W-:-:S02]  /*8130*/  IMAD.X R11, RZ, RZ, ~R6, P0 ;  /* 0x000000ffff0b7224 */ /* 0x000fc400000e0e06 */
[----:B------:R-:W2:Y:S01]  /*8140*/  F2I.U32.TRUNC.NTZ R13, R13 ;  /* 0x0000000d000d7305 */ /* 0x000ea2000020f000 */
[----:B------:R-:W-:-:S03]  /*8150*/  IMAD.WIDE.U32 R6, R9, R20, R2 ;  /* 0x0000001409067225 */ /* 0x000fc600078e0002 */
[----:B------:R-:W3:Y:S01]  /*8160*/  LDC R15, c[0x0][0x144] ;  /* 0x00005100ff0f7b82 */ /* 0x000ee20000000800 */
[----:B------:R-:W-:-:S04]  /*8170*/  IMAD R12, R11, R20, RZ ;  /* 0x000000140b0c7224 */ /* 0x000fc800078e02ff */
[----:B------:R-:W-:Y:S02]  /*8180*/  IMAD R9, R9, R21, R12 ;  /* 0x0000001509097224 */ /* 0x000fe400078e020c */
[----:B------:R-:W-:Y:S01]  /*8190*/  IMAD.MOV.U32 R12, RZ, RZ, -0x1 ;  /* 0xffffffffff0c7424 */ /* 0x000fe200078e00ff */
[----:B------:R-:W4:Y:S01]  /*81a0*/  LDC R18, c[0x0][0x608] ;  /* 0x00018200ff127b82 */ /* 0x000f220000000800 */
[----:B------:R-:W-:Y:S01]  /*81b0*/  IMAD.IADD R7, R7, 0x1, R9 ;  /* 0x0000000107077824 */ /* 0x000fe200078e0209 */
[----:B------:R-:W-:-:S04]  /*81c0*/  I2FP.F32.U32 R9, R10 ;  /* 0x0000000a00097245 */ /* 0x000fc80000201000 */
[-C--:B0-----:R-:W-:Y:S01]  /*81d0*/  SHF.R.U64 R14, R6, R22.reuse, R7 ;  /* 0x00000016060e7219 */ /* 0x081fe20000001207 */
[----:B--2---:R-:W-:Y:S01]  /*81e0*/  IMAD.MOV R6, RZ, RZ, -R13 ;  /* 0x000000ffff067224 */ /* 0x004fe200078e0a0d */
[----:B------:R-:W0:Y:S01]  /*81f0*/  LDC R11, c[0x0][0x658] ;  /* 0x00019600ff0b7b82 */ /* 0x000e220000000800 */
[----:B-1----:R-:W-:Y:S01]  /*8200*/  ISETP.NE.U32.AND P0, PT, R24, RZ, PT ;  /* 0x000000ff1800720c */ /* 0x002fe20003f05070 */
[----:B------:R-:W-:Y:S01]  /*8210*/  FMUL R9, R9, UR4 ;  /* 0x0000000409097c20 */ /* 0x000fe20008400000 */
[----:B------:R-:W-:Y:S02]  /*8220*/  SHF.R.U32.HI R7, RZ, R22, R7 ;  /* 0x00000016ff077219 */ /* 0x000fe40000011607 */
[----:B------:R-:W-:-:S03]  /*8230*/  ISETP.NE.AND.EX P0, PT, R25, RZ, PT, P0 ;  /* 0x000000ff1900720c */ /* 0x000fc60003f05300 */
[----:B------:R-:W1:Y:S01]  /*8240*/  LDC R21, c[0x0][0x148] ;  /* 0x00005200ff157b82 */ /* 0x000e620000000800 */
[----:B---3--:R-:W-:Y:S02]  /*8250*/  IMAD R22, R15, R6, R8 ;  /* 0x000000060f167224 */ /* 0x008fe400078e0208 */
[----:B------:R-:W-:-:S05]  /*8260*/  IMAD.MOV.U32 R8, RZ, RZ, 0x1 ;  /* 0x00000001ff087424 */ /* 0x000fca00078e00ff */
[----:B------:R-:W2:Y:S01]  /*8270*/  LDC R20, c[0x0][0x600] ;  /* 0x00018000ff147b82 */ /* 0x000ea20000000800 */
[-CC-:B----4-:R-:W-:Y:S02]  /*8280*/  SHF.R.U64 R17, R14, R18.reuse, R7.reuse ;  /* 0x000000120e117219 */ /* 0x190fe40000001207 */
[----:B------:R-:W-:Y:S02]  /*8290*/  SHF.R.U32.HI R6, RZ, R18, R7 ;  /* 0x00000012ff067219 */ /* 0x000fe40000011607 */
[----:B------:R3:W4:Y:S03]  /*82a0*/  F2I.U32.TRUNC.NTZ R18, R9 ;  /* 0x0000000900127305 */ /* 0x000726000020f000 */
[----:B------:R-:W1:Y:S01]  /*82b0*/  LDC R23, c[0x0][0x648] ;  /* 0x00019200ff177b82 */ /* 0x000e620000000800 */
[-C--:B0-----:R-:W-:Y:S02]  /*82c0*/  SHF.R.U64 R19, R17, R11.reuse, R6 ;  /* 0x0000000b11137219 */ /* 0x081fe40000001206 */
[----:B------:R-:W-:-:S02]  /*82d0*/  SHF.L.U32 R12, R12, R11, RZ ;  /* 0x0000000b0c0c7219 */ /* 0x000fc400000006ff */
[-C--:B------:R-:W-:Y:S01]  /*82e0*/  SHF.R.U32.HI R7, RZ, R11.reuse, R6 ;  /* 0x0000000bff077219 */ /* 0x080fe20000011606 */
[----:B------:R-:W-:Y:S01]  /*82f0*/  IMAD.MOV.U32 R6, RZ, RZ, R19 ;  /* 0x000000ffff067224 */ /* 0x000fe200078e0013 */
[----:B------:R-:W-:Y:S01]  /*8300*/  SHF.L.U32 R27, R8, R11, RZ ;  /* 0x0000000b081b7219 */ /* 0x000fe200000006ff */
[----:B------:R-:W0:Y:S01]  /*8310*/  LDC R26, c[0x0][0x638] ;  /* 0x00018e00ff1a7b82 */ /* 0x000e220000000800 */
[----:B------:R-:W-:-:S07]  /*8320*/  LOP3.LUT R28, RZ, R12, RZ, 0x33, !PT ;  /* 0x0000000cff1c7212 */ /* 0x000fce00078e33ff */
[----:B------:R-:W0:Y:S01]  /*8330*/  LDC R29, c[0x0][0x610] ;  /* 0x00018400ff1d7b82 */ /* 0x000e220000000800 */
[----:B---34-:R-:W-:Y:S05]  /*8340*/  @!P0 BRA `(.L_x_169) ;  /* 0x0000000000288947 */ /* 0x018fea0003800000 */
        /* <DEDUP_REMOVED lines=10> */
.L_x_169:
[----:B-1----:R-:W-:Y:S01]  /*83f0*/  SHF.R.U64 R7, R6, R23, R7 ;  /* 0x0000001706077219 */ /* 0x002fe20000001207 */
[----:B--2---:R-:W-:Y:S01]  /*8400*/  VIADD R9, R20, 0xffffffff ;  /* 0xffffffff14097836 */ /* 0x004fe20000000000 */
[----:B------:R-:W-:Y:S01]  /*8410*/  LOP3.LUT R6, R17, R28, RZ, 0xc0, !PT ;  /* 0x0000001c11067212 */ /* 0x000fe200078ec0ff */
[----:B------:R-:W-:Y:S02]  /*8420*/  IMAD.MOV R18, RZ, RZ, -R18 ;  /* 0x000000ffff127224 */ /* 0x000fe400078e0a12 */
[----:B------:R-:W-:Y:S02]  /*8430*/  IMAD.MOV R8, RZ, RZ, -R7 ;  /* 0x000000ffff087224 */ /* 0x000fe400078e0a07 */
[----:B------:R-:W-:Y:S01]  /*8440*/  IMAD R11, R27, R7, R6 ;  /* 0x000000071b0b7224 */ /* 0x000fe200078e0206 */
[----:B------:R-:W-:Y:S01]  /*8450*/  LOP3.LUT R7, R14, R9, RZ, 0xc0, !PT ;  /* 0x000000090e077212 */ /* 0x000fe200078ec0ff */
[----:B------:R-:W-:Y:S02]  /*8460*/  @P3 IMAD R22, R21, R18, R10 ;  /* 0x0000001215163224 */ /* 0x000fe400078e020a */
[----:B0-----:R-:W-:-:S02]  /*8470*/  IMAD R6, R8, R26, R19 ;  /* 0x0000001a08067224 */ /* 0x001fc400078e0213 */
[----:B------:R-:W-:Y:S02]  /*8480*/  IMAD R11, R11, R29, R22 ;  /* 0x0000001d0b0b7224 */ /* 0x000fe400078e0216 */
[----:B------:R-:W-:Y:S02]  /*8490*/  IMAD R6, R6, R20, R7 ;  /* 0x0000001406067224 */ /* 0x000fe400078e0207 */
[----:B------:R-:W-:-:S03]  /*84a0*/  IMAD.MOV.U32 R8, RZ, RZ, 0x1 ;  /* 0x00000001ff087424 */ /* 0x000fc600078e00ff */
[----:B------:R-:W-:Y:S02]  /*84b0*/  SEL R14, R6, R11, !P3 ;  /* 0x0000000b060e7207 */ /* 0x000fe40005800000 */
[----:B------:R-:W-:Y:S01]  /*84c0*/  SEL R11, R11, R6, !P3 ;  /* 0x000000060b0b7207 */ /* 0x000fe20005800000 */
[----:B------:R-:W-:Y:S01]  /*84d0*/  IMAD.MOV.U32 R6, RZ, RZ, R16 ;  /* 0x000000ffff067224 */ /* 0x000fe200078e0010 */
[----:B------:R-:W-:-:S07]  /*84e0*/  PRMT R7, R8, 0x7610, R7 ;  /* 0x0000761008077816 */ /* 0x000fce0000000007 */
.L_x_167:
[----:B------:R-:W-:-:S08]  /*84f0*/  NOP ;  /* 0x0000000000007918 */ /* 0x000fd00000000000 */
[----:B------:R-:W0:-:S00]  /*8500*/  USETMAXREG.DEALLOC.CTAPOOL 0x28 ;  /* 0x00000028000079c8 */ /* 0x000e0000080e0500 */
[----:B0-----:R-:W-:-:S13]  /*8510*/  ISETP.NE.AND P0, PT, R5, RZ, PT ;  /* 0x000000ff0500720c */ /* 0x001fda0003f05270 */
[----:B------:R-:W-:Y:S05]  /*8520*/  @P0 EXIT ;  /* 0x000000000000094d */ /* 0x000fea0003800000 */
[----:B------:R-:W-:Y:S01]  /*8530*/  LOP3.LUT P0, RZ, R7, 0xff, RZ, 0xc0, !PT ;  /* 0x000000ff07ff7812 */ /* 0x000fe2000780c0ff */
[----:B------:R-:W-:Y:S02]  /*8540*/  IMAD.MOV.U32 R5, RZ, RZ, 0x1 ;  /* 0x00000001ff057424 */ /* 0x000fe400078e00ff */
[----:B------:R-:W-:-:S10]  /*8550*/  IMAD.MOV.U32 R13, RZ, RZ, RZ ;  /* 0x000000ffff0d7224 */ /* 0x000fd400078e00ff */
[----:B------:R-:W-:Y:S05]  /*8560*/  @!P0 BRA `(.L_x_170) ;  /* 0x0000000c00308947 */ /* 0x000fea0003800000 */
[----:B------:R-:W0:Y:S01]  /*8570*/  LDC R5, c[0x0][0x28c] ;  /* 0x0000a300ff057b82 */ /* 0x000e220000000800 */
[----:B------:R-:W-:Y:S01]  /*8580*/  ULDC UR5, c[0x0][0x600] ;  /* 0x0001800000057ab9 */ /* 0x000fe20000000800 */
[----:B------:R-:W-:Y:S01]  /*8590*/  ULDC UR4, c[0x0][0xc] ;  /* 0x0000030000047ab9 */ /* 0x000fe20000000800 */
[----:B------:R-:W-:Y:S01]  /*85a0*/  UIADD3 UR16, UR5, -0x1, URZ ;  /* 0xffffffff05107890 */ /* 0x000fe2000fffe03f */
[C---:B------:R-:W-:Y:S01]  /*85b0*/  LOP3.LUT P2, RZ, R0.reuse, 0x7f, RZ, 0xc0, !PT ;  /* 0x0000007f00ff7812 */ /* 0x040fe2000784c0ff */
[----:B------:R-:W-:Y:S01]  /*85c0*/  ULDC UR6, c[0x0][0x658] ;  /* 0x0001960000067ab9 */ /* 0x000fe20000000800 */
[----:B------:R-:W-:Y:S01]  /*85d0*/  ULDC UR5, c[0x0][0x10] ;  /* 0x0000040000057ab9 */ /* 0x000fe20000000800 */
[----:B------:R-:W-:Y:S01]  /*85e0*/  UMOV UR7, 0xffffffff ;  /* 0xffffffff00077882 */ /* 0x000fe20000000000 */
[----:B------:R-:W-:Y:S01]  /*85f0*/  UMOV UR8, 0x1 ;  /* 0x0000000100087882 */ /* 0x000fe20000000000 */
[----:B------:R-:W-:Y:S01]  /*8600*/  UIMAD.WIDE.U32 UR4, UR4, UR5, URZ ;  /* 0x00000005040472a5 */ /* 0x000fe2000f8e003f */
[----:B------:R-:W-:Y:S01]  /*8610*/  LOP3.LUT P0, RZ, R0, 0x1f, RZ, 0xc0, !PT ;  /* 0x0000001f00ff7812 */ /* 0x000fe2000780c0ff */
[----:B------:R-:W-:Y:S01]  /*8620*/  USHF.L.U32 UR7, UR7, UR6, URZ ;  /* 0x0000000607077299 */ /* 0x000fe2000800063f */
[----:B------:R-:W-:Y:S01]  /*8630*/  BSSY B0, `(.L_x_170) ;  /* 0x00000bf000007945 */ /* 0x000fe20003800000 */
[----:B------:R-:W-:Y:S01]  /*8640*/  USHF.L.U32 UR18, UR8, UR6, URZ ;  /* 0x0000000608127299 */ /* 0x000fe2000800063f */
[----:B------:R-:W-:Y:S01]  /*8650*/  IMAD.MOV.U32 R15, RZ, RZ, 0x1 ;  /* 0x00000001ff0f7424 */ /* 0x000fe200078e00ff */
[----:B------:R-:W-:Y:S01]  /*8660*/  LOP3.LUT R16, R4, 0x2, RZ, 0xfc, !PT ;  /* 0x0000000204107812 */ /* 0x000fe200078efcff */
[----:B------:R-:W-:Y:S01]  /*8670*/  ULDC UR6, c[0x0][0x14] ;  /* 0x0000050000067ab9 */ /* 0x000fe20000000800 */
[----:B------:R-:W-:Y:S01]  /*8680*/  PLOP3.LUT P0, PT, P0, P2, PT, 0x8a, 0x0 ;  /* 0x000000000000781c */ /* 0x000fe20000705172 */
[----:B------:R-:W-:Y:S01]  /*8690*/  UIMAD.WIDE.U32 UR20, UR4, UR6, URZ ;  /* 0x00000006041472a5 */ /* 0x000fe2000f8e003f */
[----:B------:R-:W-:Y:S01]  /*86a0*/  IMAD.MOV.U32 R13, RZ, RZ, RZ ;  /* 0x000000ffff0d7224 */ /* 0x000fe200078e00ff */
[----:B------:R-:W-:-:S02]  /*86b0*/  UIMAD UR13, UR5, UR6, URZ ;  /* 0x00000006050d72a4 */ /* 0x000fc4000f8e023f */
[----:B------:R-:W-:Y:S01]  /*86c0*/  ULOP3.LUT UR17, URZ, UR7, URZ, 0x33, !UPT ;  /* 0x000000073f117292 */ /* 0x000fe2000f8e333f */
[----:B0-----:R-:W-:Y:S01]  /*86d0*/  VIADD R5, R5, 0x3f ;  /* 0x0000003f05057836 */ /* 0x001fe20000000000 */
[----:B------:R-:W-:Y:S01]  /*86e0*/  UIADD3 UR13, UR21, UR13, URZ ;  /* 0x0000000d150d7290 */ /* 0x000fe2000fffe03f */
[----:B------:R-:W-:-:S03]  /*86f0*/  ULDC.64 UR22, c[0x0][0x198] ;  /* 0x0000660000167ab9 */ /* 0x000fc60000000a00 */
[----:B------:R-:W-:-:S04]  /*8700*/  SHF.R.S32.HI R8, RZ, 0x1f, R5 ;  /* 0x0000001fff087819 */ /* 0x000fc80000011405 */
[----:B------:R-:W-:Y:S01]  /*8710*/  LEA.HI R8, R8, R5, RZ, 0x6 ;  /* 0x0000000508087211 */ /* 0x000fe200078f30ff */
[----:B------:R-:W-:-:S03]  /*8720*/  IMAD.MOV.U32 R5, RZ, RZ, 0x1 ;  /* 0x00000001ff057424 */ /* 0x000fc600078e00ff */
[----:B------:R-:W-:-:S05]  /*8730*/  SHF.R.S32.HI R12, RZ, 0x6, R8 ;  /* 0x00000006ff0c7819 */ /* 0x000fca0000011408 */
[----:B------:R-:W-:-:S07]  /*8740*/  VIADD R0, R12, 0x1 ;  /* 0x000000010c007836 */ /* 0x000fce0000000000 */
.L_x_182:
[----:B------:R-:W-:-:S03]  /*8750*/  UMOV UR4, 0xffffffff ;  /* 0xffffffff00047882 */ /* 0x000fc60000000000 */
[----:B------:R-:W-:Y:S05]  /*8760*/  BRA.DIV UR4, `(.L_x_171) ;  /* 0x00000012049c7947 */ /* 0x000fea000b800000 */
[----:B------:R-:W-:-:S13]  /*8770*/  ELECT P1, URZ, PT ;  /* 0x00000000003f782f */ /* 0x000fda0003820000 */
.L_x_200:
[----:B------:R-:W0:Y:S01]  /*8780*/  LDC R7, c[0x0][0x28c] ;  /* 0x0000a300ff077b82 */ /* 0x000e220000000800 */
[----:B------:R-:W-:Y:S01]  /*8790*/  BSSY B1, `(.L_x_172) ;  /* 0x0000037000017945 */ /* 0x000fe20003800000 */
[----:B0-----:R-:W-:-:S13]  /*87a0*/  ISETP.LT.OR P1, PT, R7, 0x1, !P1 ;  /* 0x000000010700780c */ /* 0x001fda0004f21670 */
[----:B------:R-:W-:Y:S05]  /*87b0*/  @P1 BRA `(.L_x_173) ;  /* 0x0000000000d01947 */ /* 0x000fea0003800000 */
[----:B------:R-:W-:Y:S02]  /*87c0*/  IMAD.SHL.U32 R14, R14, 0x40, RZ ;  /* 0x000000400e0e7824 */ /* 0x000fe400078e00ff */
[----:B------:R-:W-:Y:S02]  /*87d0*/  IMAD.SHL.U32 R17, R11, 0x100, RZ ;  /* 0x000001000b117824 */ /* 0x000fe400078e00ff */
[----:B------:R-:W-:Y:S02]  /*87e0*/  IMAD.MOV.U32 R20, RZ, RZ, RZ ;  /* 0x000000ffff147224 */ /* 0x000fe400078e00ff */
[----:B------:R-:W-:Y:S02]  /*87f0*/  IMAD.MOV.U32 R7, RZ, RZ, R0 ;  /* 0x000000ffff077224 */ /* 0x000fe400078e0000 */
[----:B------:R-:W-:Y:S02]  /*8800*/  IMAD.MOV.U32 R8, RZ, RZ, R5 ;  /* 0x000000ffff087224 */ /* 0x000fe400078e0005 */
[----:B------:R-:W-:-:S07]  /*8810*/  IMAD.MOV.U32 R9, RZ, RZ, R13 ;  /* 0x000000ffff097224 */ /* 0x000fce00078e000d */
.L_x_177:
[----:B------:R-:W0:Y:S01]  /*8820*/  S2R R11, SR_CgaCtaId ;  /* 0x00000000000b7919 */ /* 0x000e220000008800 */
[----:B------:R-:W-:-:S04]  /*8830*/  MOV R10, 0x400 ;  /* 0x00000400000a7802 */ /* 0x000fc80000000f00 */
[----:B0-----:R-:W-:Y:S02]  /*8840*/  LEA R18, R11, R10, 0x18 ;  /* 0x0000000a0b127211 */ /* 0x001fe400078ec0ff */
[----:B------:R-:W-:Y:S01]  /*8850*/  SHF.L.U32 R10, R8, 0x1f, RZ ;  /* 0x0000001f080a7819 */ /* 0x000fe200000006ff */
[----:B------:R-:W0:Y:S02]  /*8860*/  @!P2 LDC R11, c[0x0][0x500] ;  /* 0x00014000ff0bab82 */ /* 0x000e240000000800 */
[----:B------:R-:W-:-:S04]  /*8870*/  IMAD R19, R9, 0x8, R18 ;  /* 0x0000000809137824 */ /* 0x000fc800078e0212 */
[----:B------:R-:W1:Y:S02]  /*8880*/  SYNCS.PHASECHK.TRANS64.TRYWAIT P1, [R19+URZ+0x58], R10 ;  /* 0x0000580a130075a7 */ /* 0x000e64000802017f */
[----:B-1----:R-:W-:Y:S05]  /*8890*/  @!P1 BRA `(.L_x_174) ;  /* 0x0000001000709947 */ /* 0x002fea0003800000 */
.L_x_201:
[----:B-1----:R-:W-:Y:S01]  /*88a0*/  PRMT R10, R16, 0x9910, RZ ;  /* 0x00009910100a7816 */ /* 0x002fe200000000ff */
[----:B0-----:R0:W-:Y:S03]  /*88b0*/  @!P2 SYNCS.ARRIVE.TRANS64 RZ, [R19+URZ], R11 ;  /* 0x0000000b13ffa9a7 */ /* 0x0011e6000800003f */
[----:B------:R-:W-:-:S13]  /*88c0*/  ISETP.NE.AND P1, PT, R10, 0x2, PT ;  /* 0x000000020a00780c */ /* 0x000fda0003f25270 */
[----:B0-----:R-:W-:Y:S05]  /*88d0*/  @P1 BRA `(.L_x_175) ;  /* 0x0000000000041947 */ /* 0x001fea0003800000 */
[----:B------:R-:W-:Y:S01]  /*88e0*/  BPT.TRAP 0x1 ;  /* 0x000000040000795c */ /* 0x000fe20000300000 */
.L_x_175:
[----:B------:R-:W-:Y:S05]  /*88f0*/  @P0 BRA `(.L_x_176) ;  /* 0x0000000000040947 */ /* 0x000fea0003800000 */
[----:B------:R-:W-:Y:S01]  /*8900*/  BPT.TRAP 0x1 ;  /* 0x000000040000795c */ /* 0x000fe20000300000 */
.L_x_176:
[--C-:B------:R-:W-:Y:S01]  /*8910*/  IMAD R10, R9, 0x4000, R18.reuse ;  /* 0x00004000090a7824 */ /* 0x100fe200078e0212 */
[----:B------:R-:W-:Y:S01]  /*8920*/  R2UR UR9, R19 ;  /* 0x00000000130972ca */ /* 0x000fe200000e0000 */
[----:B------:R-:W-:Y:S01]  /*8930*/  IMAD R18, R9, 0x1000, R18 ;  /* 0x0000100009127824 */ /* 0x000fe200078e0212 */
[----:B------:R-:W-:Y:S01]  /*8940*/  UIADD3 UR4, UP0, UR22, 0xf0, URZ ;  /* 0x000000f016047890 */ /* 0x000fe2000ff1e03f */
[----:B------:R-:W-:Y:S01]  /*8950*/  VIADD R7, R7, 0xffffffff ;  /* 0xffffffff07077836 */ /* 0x000fe20000000000 */
[----:B------:R-:W-:Y:S01]  /*8960*/  R2UR UR5, R10 ;  /* 0x000000000a0572ca */ /* 0x000fe200000e0000 */
[----:B------:R-:W-:Y:S01]  /*8970*/  UIADD3 UR24, UP1, UR22, 0x1f0, URZ ;  /* 0x000001f016187890 */ /* 0x000fe2000ff3e03f */
[----:B------:R-:W-:Y:S01]  /*8980*/  R2UR UR8, R18 ;  /* 0x00000000120872ca */ /* 0x000fe200000e0000 */
[----:B------:R-:W-:Y:S01]  /*8990*/  VIADD R9, R9, 0x1 ;  /* 0x0000000109097836 */ /* 0x000fe20000000000 */
[----:B------:R-:W-:Y:S01]  /*89a0*/  R2UR UR11, R17 ;  /* 0x00000000110b72ca */ /* 0x000fe200000e0000 */
[----:B------:R-:W-:Y:S01]  /*89b0*/  UIADD3.X UR25, URZ, UR23, URZ, UP1, !UPT ;  /* 0x000000173f197290 */ /* 0x000fe20008ffe43f */
[----:B------:R-:W-:Y:S01]  /*89c0*/  R2UR UR10, R20 ;  /* 0x00000000140a72ca */ /* 0x000fe200000e0000 */
[----:B------:R-:W-:Y:S01]  /*89d0*/  UMOV UR6, 0x0 ;  /* 0x0000000000067882 */ /* 0x000fe20000000000 */
[----:B------:R-:W-:Y:S01]  /*89e0*/  R2UR UR12, R6 ;  /* 0x00000000060c72ca */ /* 0x000fe200000e0000 */
[----:B------:R-:W-:Y:S01]  /*89f0*/  UMOV UR7, 0x10000000 ;  /* 0x1000000000077882 */ /* 0x000fe20000000000 */
[----:B------:R-:W-:Y:S01]  /*8a00*/  R2UR UR19, R14 ;  /* 0x000000000e1372ca */ /* 0x000fe200000e0000 */
[----:B------:R-:W-:Y:S01]  /*8a10*/  VIADD R20, R20, 0x40 ;  /* 0x0000004014147836 */ /* 0x000fe20000000000 */
[----:B------:R-:W-:Y:S01]  /*8a20*/  ISETP.GT.AND P4, PT, R7, 0x1, PT ;  /* 0x000000010700780c */ /* 0x000fe20003f84270 */
[----:B------:R-:W-:Y:S01]  /*8a30*/  UIADD3 UR14, UR5, 0x180, URZ ;  /* 0x00000180050e7890 */ /* 0x000fe2000fffe03f */
[----:B------:R-:W-:Y:S01]  /*8a40*/  ISETP.NE.AND P1, PT, R9, 0xb, PT ;  /* 0x0000000b0900780c */ /* 0x000fe20003f25270 */
[----:B------:R-:W-:-:S02]  /*8a50*/  UIADD3.X UR5, URZ, UR23, URZ, UP0, !UPT ;  /* 0x000000173f057290 */ /* 0x000fc400087fe43f */
[----:B------:R-:W-:Y:S01]  /*8a60*/  UIADD3 UR15, UR8, 0x2c180, URZ ;  /* 0x0002c180080f7890 */ /* 0x000fe2000fffe03f */
[----:B------:R-:W-:Y:S02]  /*8a70*/  SEL R11, RZ, 0x1, P1 ;  /* 0x00000001ff0b7807 */ /* 0x000fe40000800000 */
[----:B------:R-:W-:Y:S01]  /*8a80*/  UMOV UR8, UR14 ;  /* 0x0000000e00087c82 */ /* 0x000fe20008000000 */
[----:B------:R-:W-:Y:S02]  /*8a90*/  SEL R9, R9, RZ, P1 ;  /* 0x000000ff09097207 */ /* 0x000fe40000800000 */
[----:B------:R-:W-:Y:S01]  /*8aa0*/  LOP3.LUT R8, R8, R11, RZ, 0x3c, !PT ;  /* 0x0000000b08087212 */ /* 0x000fe200078e3cff */
[----:B------:R0:W-:Y:S02]  /*8ab0*/  UTMALDG.3D [UR8], [UR4], desc[UR6] ;  /* 0x00000608040075b4 */ /* 0x0001e40008011000 */
[----:B0-----:R-:W-:Y:S01]  /*8ac0*/  UMOV UR8, UR15 ;  /* 0x0000000f00087c82 */ /* 0x001fe20008000000 */
[----:B------:R-:W-:-:S02]  /*8ad0*/  UMOV UR11, UR19 ;  /* 0x00000013000b7c82 */ /* 0x000fc40008000000 */
[----:B------:R0:W-:Y:S02]  /*8ae0*/  UTMALDG.3D [UR8], [UR24], desc[UR6] ;  /* 0x00000608180075b4 */ /* 0x0001e40008011000 */
[----:B0-----:R-:W-:Y:S05]  /*8af0*/  @P4 BRA `(.L_x_177) ;  /* 0xfffffffc00484947 */ /* 0x001fea000383ffff */
.L_x_173:
[----:B------:R-:W-:Y:S05]  /*8b00*/  BSYNC B1 ;  /* 0x0000000000017941 */ /* 0x000fea0003800000 */
.L_x_172:
[----:B------:R-:W-:Y:S01]  /*8b10*/  LOP3.LUT P4, RZ, R15, 0xff, RZ, 0xc0, !PT ;  /* 0x000000ff0fff7812 */ /* 0x000fe2000788c0ff */
[----:B------:R-:W-:Y:S01]  /*8b20*/  IMAD.IADD R13, R12, 0x1, R13 ;  /* 0x000000010c0d7824 */ /* 0x000fe200078e020d */
[----:B------:R-:W-:Y:S01]  /*8b30*/  IADD3 R2, P5, R2, UR20, RZ ;  /* 0x0000001402027c10 */ /* 0x000fe2000ffbe0ff */
[----:B------:R-:W-:Y:S01]  /*8b40*/  ULDC.64 UR4, c[0x0][0x650] ;  /* 0x0001940000047ab9 */ /* 0x000fe20000000a00 */
[----:B------:R-:W-:Y:S01]  /*8b50*/  BSSY B1, `(.L_x_178) ;  /* 0x000006a000017945 */ /* 0x000fe20003800000 */
[----:B------:R-:W-:Y:S01]  /*8b60*/  IMAD.MOV.U32 R11, RZ, RZ, -0x1 ;  /* 0xffffffffff0b7424 */ /* 0x000fe200078e00ff */
[----:B------:R-:W-:Y:S01]  /*8b70*/  ISETP.GT.U32.AND P1, PT, R13, 0xa, PT ;  /* 0x0000000a0d00780c */ /* 0x000fe20003f24070 */
[----:B------:R-:W-:Y:S01]  /*8b80*/  IMAD.MOV.U32 R14, RZ, RZ, -0x1 ;  /* 0xffffffffff0e7424 */ /* 0x000fe200078e00ff */
[----:B------:R-:W-:Y:S02]  /*8b90*/  IADD3.X R3, R3, UR13, RZ, P5, !PT ;  /* 0x0000000d03037c10 */ /* 0x000fe4000affe4ff */
[----:B------:R-:W-:-:S02]  /*8ba0*/  ISETP.LT.U32.AND P1, PT, R12, 0xb, P1 ;  /* 0x0000000b0c00780c */ /* 0x000fc40000f21070 */
[----:B------:R-:W-:Y:S01]  /*8bb0*/  PRMT R15, RZ, 0x7610, R15 ;  /* 0x00007610ff0f7816 */ /* 0x000fe2000000000f */
[----:B------:R-:W0:Y:S01]  /*8bc0*/  @P4 S2R R7, SR_CgaCtaId ;  /* 0x0000000000074919 */ /* 0x000e220000008800 */
[----:B------:R-:W-:-:S04]  /*8bd0*/  @P4 MOV R6, 0x400 ;  /* 0x0000040000064802 */ /* 0x000fc80000000f00 */
[----:B0-----:R-:W-:Y:S01]  /*8be0*/  @P4 LEA R8, R7, R6, 0x18 ;  /* 0x0000000607084211 */ /* 0x001fe200078ec0ff */
[----:B------:R-:W-:Y:S01]  /*8bf0*/  IMAD.WIDE.U32 R6, R13, -0x45d1745d, RZ ;  /* 0xba2e8ba30d067825 */ /* 0x000fe200078e00ff */
[----:B------:R-:W-:Y:S02]  /*8c00*/  SEL R6, RZ, 0x1, !P1 ;  /* 0x00000001ff067807 */ /* 0x000fe40004800000 */
[----:B------:R-:W-:Y:S01]  /*8c10*/  ISETP.GE.U32.AND P1, PT, R2, UR4, PT ;  /* 0x0000000402007c0c */ /* 0x000fe2000bf26070 */
[----:B------:R0:W-:Y:S01]  /*8c20*/  @P4 SYNCS.ARRIVE.TRANS64.A1T0 RZ, [R8+URZ+0xc8], RZ ;  /* 0x0000c8ff08ff49a7 */ /* 0x0001e2000810003f */
[----:B------:R-:W-:Y:S02]  /*8c30*/  ISETP.GE.U32.AND P4, PT, R12, 0xb, PT ;  /* 0x0000000b0c00780c */ /* 0x000fe40003f86070 */
[----:B------:R-:W-:Y:S02]  /*8c40*/  ISETP.GE.U32.AND.EX P1, PT, R3, UR5, PT, P1 ;  /* 0x0000000503007c0c */ /* 0x000fe4000bf26110 */
[----:B------:R-:W-:Y:S01]  /*8c50*/  LOP3.LUT R5, R5, R6, RZ, 0x3c, !PT ;  /* 0x0000000605057212 */ /* 0x000fe200078e3cff */
[----:B------:R-:W-:Y:S01]  /*8c60*/  IMAD.MOV.U32 R6, RZ, RZ, -0x1 ;  /* 0xffffffffff067424 */ /* 0x000fe200078e00ff */
[----:B0-----:R-:W-:-:S02]  /*8c70*/  SHF.R.U32.HI R8, RZ, 0x3, R7 ;  /* 0x00000003ff087819 */ /* 0x001fc40000011607 */
[----:B------:R-:W-:-:S03]  /*8c80*/  PRMT R7, RZ, 0x7610, R7 ;  /* 0x00007610ff077816 */ /* 0x000fc60000000007 */
[----:B------:R-:W-:Y:S02]  /*8c90*/  IMAD R13, R8, -0xb, R13 ;  /* 0xfffffff5080d7824 */ /* 0x000fe400078e020d */
[----:B------:R-:W-:Y:S02]  /*8ca0*/  @P4 LOP3.LUT R5, R5, 0x1, R8, 0x78, !PT ;  /* 0x0000000105054812 */ /* 0x000fe400078e7808 */
[----:B------:R-:W-:Y:S05]  /*8cb0*/  @P1 BRA `(.L_x_179) ;  /* 0x00000004004c1947 */ /* 0x000fea0003800000 */
[----:B------:R-:W-:Y:S01]  /*8cc0*/  ULDC.64 UR4, c[0x0][0x628] ;  /* 0x00018a0000047ab9 */ /* 0x000fe20000000a00 */
[----:B------:R-:W0:Y:S01]  /*8cd0*/  S2R R17, SR_CTAID.X ;  /* 0x0000000000117919 */ /* 0x000e220000002500 */
[----:B------:R-:W-:Y:S01]  /*8ce0*/  ISETP.NE.U32.AND P1, PT, RZ, UR4, PT ;  /* 0x00000004ff007c0c */ /* 0x000fe2000bf25070 */
[----:B------:R-:W-:Y:S01]  /*8cf0*/  ULDC UR7, c[0x0][0x630] ;  /* 0x00018c0000077ab9 */ /* 0x000fe20000000800 */
[----:B------:R-:W-:Y:S01]  /*8d00*/  IMAD.MOV.U32 R6, RZ, RZ, R2 ;  /* 0x000000ffff067224 */ /* 0x000fe200078e0002 */
[----:B------:R-:W1:Y:S01]  /*8d10*/  S2R R14, SR_CTAID.Y ;  /* 0x00000000000e7919 */ /* 0x000e620000002600 */
[----:B------:R-:W-:Y:S01]  /*8d20*/  ISETP.NE.AND.EX P1, PT, RZ, UR5, PT, P1 ;  /* 0x00000005ff007c0c */ /* 0x000fe2000bf25310 */
[----:B------:R-:W-:-:S12]  /*8d30*/  IMAD.MOV.U32 R7, RZ, RZ, R3 ;  /* 0x000000ffff077224 */ /* 0x000fd800078e0003 */
[----:B------:R-:W-:Y:S05]  /*8d40*/  @!P1 BRA `(.L_x_180) ;  /* 0x0000000000289947 */ /* 0x000fea0003800000 */
[----:B------:R-:W-:Y:S02]  /*8d50*/  ULDC UR6, c[0x0][0x634] ;  /* 0x00018d0000067ab9 */ /* 0x000fe40000000800 */
[----:B------:R-:W-:-:S05]  /*8d60*/  IADD3 R11, P1, R2, UR6, RZ ;  /* 0x00000006020b7c10 */ /* 0x000fca000ff3e0ff */
[----:B------:R-:W-:-:S04]  /*8d70*/  IMAD.X R19, RZ, RZ, R3, P1 ;  /* 0x000000ffff137224 */ /* 0x000fc800008e0603 */
[----:B------:R-:W-:-:S04]  /*8d80*/  IMAD.WIDE.U32 R8, R19, UR4, RZ ;  /* 0x0000000413087c25 */ /* 0x000fc8000f8e00ff */
[----:B------:R-:W-:-:S04]  /*8d90*/  IMAD.WIDE.U32 R8, P1, R11, UR5, R8 ;  /* 0x000000050b087c25 */ /* 0x000fc8000f820008 */
[----:B------:R-:W-:-:S04]  /*8da0*/  IMAD.WIDE.U32 R10, R11, UR4, RZ ;  /* 0x000000040b0a7c25 */ /* 0x000fc8000f8e00ff */
[----:B------:R-:W-:Y:S01]  /*8db0*/  IMAD.X R7, RZ, RZ, RZ, P1 ;  /* 0x000000ffff077224 */ /* 0x000fe200008e06ff */
[----:B------:R-:W-:Y:S01]  /*8dc0*/  IADD3 RZ, P1, R11, R8, RZ ;  /* 0x000000080bff7210 */ /* 0x000fe20007f3e0ff */
[----:B------:R-:W-:-:S04]  /*8dd0*/  IMAD.MOV.U32 R6, RZ, RZ, R9 ;  /* 0x000000ffff067224 */ /* 0x000fc800078e0009 */
[----:B------:R-:W-:-:S08]  /*8de0*/  IMAD.WIDE.U32.X R6, R19, UR5, R6, P1 ;  /* 0x0000000513067c25 */ /* 0x000fd000088e0406 */
.L_x_180:
[--C-:B------:R-:W-:Y:S01]  /*8df0*/  SHF.R.U64 R10, R6, UR7, R7.reuse ;  /* 0x00000007060a7c19 */ /* 0x100fe20008001207 */
[----:B------:R-:W-:Y:S01]  /*8e00*/  ULDC.64 UR4, c[0x0][0x620] ;  /* 0x0001880000047ab9 */ /* 0x000fe20000000a00 */
[----:B------:R-:W-:Y:S01]  /*8e10*/  SHF.R.U32.HI R6, RZ, UR7, R7 ;  /* 0x00000007ff067c19 */ /* 0x000fe20008011607 */
[----:B------:R-:W2:Y:S01]  /*8e20*/  LDC R22, c[0x0][0x144] ;  /* 0x00005100ff167b82 */ /* 0x000ea20000000800 */
[----:B------:R-:W-:Y:S01]  /*8e30*/  IADD3 R9, P1, RZ, -R10, RZ ;  /* 0x8000000aff097210 */ /* 0x000fe20007f3e0ff */
[----:B------:R-:W-:Y:S01]  /*8e40*/  ULDC.64 UR8, c[0x0][0x640] ;  /* 0x0001900000087ab9 */ /* 0x000fe20000000a00 */
[----:B0-----:R-:W-:Y:S01]  /*8e50*/  I2FP.F32.U32 R11, R17 ;  /* 0x00000011000b7245 */ /* 0x001fe20000201000 */
[----:B------:R-:W-:Y:S02]  /*8e60*/  ULDC UR6, c[0x0][0x608] ;  /* 0x0001820000067ab9 */ /* 0x000fe40000000800 */
[----:B------:R-:W-:Y:S01]  /*8e70*/  IMAD.X R6, RZ, RZ, ~R6, P1 ;  /* 0x000000ffff067224 */ /* 0x000fe200008e0e06 */
[----:B------:R-:W-:Y:S01]  /*8e80*/  ISETP.NE.U32.AND P1, PT, RZ, UR8, PT ;  /* 0x00000008ff007c0c */ /* 0x000fe2000bf25070 */
[----:B------:R-:W0:Y:S02]  /*8e90*/  LDC R19, c[0x0][0x148] ;  /* 0x00005200ff137b82 */ /* 0x000e240000000800 */
[----:B------:R-:W-:Y:S01]  /*8ea0*/  IMAD R8, R6, UR4, RZ ;  /* 0x0000000406087c24 */ /* 0x000fe2000f8e02ff */
[----:B------:R-:W-:Y:S01]  /*8eb0*/  ISETP.NE.AND.EX P1, PT, RZ, UR9, PT, P1 ;  /* 0x00000009ff007c0c */ /* 0x000fe2000bf25310 */
[----:B------:R-:W-:Y:S01]  /*8ec0*/  IMAD.WIDE.U32 R6, R9, UR4, R2 ;  /* 0x0000000409067c25 */ /* 0x000fe2000f8e0002 */
[----:B------:R-:W-:-:S03]  /*8ed0*/  ULDC UR4, c[0x0][0x150] ;  /* 0x0000540000047ab9 */ /* 0x000fc60000000800 */
[----:B------:R-:W-:Y:S02]  /*8ee0*/  IMAD R9, R9, UR5, R8 ;  /* 0x0000000509097c24 */ /* 0x000fe4000f8e0208 */
[----:B------:R-:W-:Y:S01]  /*8ef0*/  FMUL R8, R11, UR4 ;  /* 0x000000040b087c20 */ /* 0x000fe20008400000 */
[----:B------:R-:W-:Y:S01]  /*8f00*/  ULDC UR4, c[0x0][0x618] ;  /* 0x0001860000047ab9 */ /* 0x000fe20000000800 */
[----:B------:R-:W-:Y:S01]  /*8f10*/  ULDC UR5, c[0x0][0x154] ;  /* 0x0000550000057ab9 */ /* 0x000fe20000000800 */
[----:B------:R-:W-:-:S03]  /*8f20*/  IMAD.IADD R7, R7, 0x1, R9 ;  /* 0x0000000107077824 */ /* 0x000fc600078e0209 */
[----:B------:R-:W3:Y:S02]  /*8f30*/  F2I.U32.TRUNC.NTZ R8, R8 ;  /* 0x0000000800087305 */ /* 0x000ee4000020f000 */
[----:B------:R-:W-:Y:S02]  /*8f40*/  SHF.R.U64 R11, R6, UR4, R7 ;  /* 0x00000004060b7c19 */ /* 0x000fe40008001207 */
[----:B-1----:R-:W-:-:S05]  /*8f50*/  I2FP.F32.U32 R6, R14 ;  /* 0x0000000e00067245 */ /* 0x002fca0000201000 */
[----:B------:R-:W-:Y:S01]  /*8f60*/  FMUL R21, R6, UR5 ;  /* 0x0000000506157c20 */ /* 0x000fe20008400000 */
[----:B------:R-:W-:Y:S01]  /*8f70*/  SHF.R.U32.HI R6, RZ, UR4, R7 ;  /* 0x00000004ff067c19 */ /* 0x000fe20008011607 */
[----:B------:R-:W-:-:S03]  /*8f80*/  ULDC UR4, c[0x0][0x658] ;  /* 0x0001960000047ab9 */ /* 0x000fc60000000800 */
[--C-:B------:R-:W-:Y:S01]  /*8f90*/  SHF.R.U64 R20, R11, UR6, R6.reuse ;  /* 0x000000060b147c19 */ /* 0x100fe20008001206 */
[----:B------:R-:W1:Y:S01]  /*8fa0*/  F2I.U32.TRUNC.NTZ R21, R21 ;  /* 0x0000001500157305 */ /* 0x000e62000020f000 */
[----:B------:R-:W-:Y:S01]  /*8fb0*/  SHF.R.U32.HI R7, RZ, UR6, R6 ;  /* 0x00000006ff077c19 */ /* 0x000fe20008011606 */
[----:B---3--:R-:W-:-:S03]  /*8fc0*/  IMAD.MOV R8, RZ, RZ, -R8 ;  /* 0x000000ffff087224 */ /* 0x008fc600078e0a08 */
[----:B------:R-:W-:Y:S01]  /*8fd0*/  SHF.R.U64 R18, R20, UR4, R7 ;  /* 0x0000000414127c19 */ /* 0x000fe20008001207 */
[----:B--2---:R-:W-:Y:S01]  /*8fe0*/  IMAD R17, R22, R8, R17 ;  /* 0x0000000816117224 */ /* 0x004fe200078e0211 */
[----:B------:R-:W-:-:S03]  /*8ff0*/  SHF.R.U32.HI R23, RZ, UR4, R7 ;  /* 0x00000004ff177c19 */ /* 0x000fc60008011607 */
[----:B------:R-:W-:Y:S02]  /*9000*/  IMAD.MOV.U32 R6, RZ, RZ, R18 ;  /* 0x000000ffff067224 */ /* 0x000fe400078e0012 */
[----:B------:R-:W-:Y:S01]  /*9010*/  IMAD.MOV.U32 R7, RZ, RZ, R23 ;  /* 0x000000ffff077224 */ /* 0x000fe200078e0017 */
[----:B-1----:R-:W-:Y:S06]  /*9020*/  @!P1 BRA `(.L_x_181) ;  /* 0x0000000000289947 */ /* 0x002fec0003800000 */
[----:B------:R-:W-:Y:S02]  /*9030*/  ULDC UR4, c[0x0][0x64c] ;  /* 0x0001930000047ab9 */ /* 0x000fe40000000800 */
[----:B------:R-:W-:-:S05]  /*9040*/  IADD3 R7, P1, R18, UR4, RZ ;  /* 0x0000000412077c10 */ /* 0x000fca000ff3e0ff */
[----:B------:R-:W-:-:S04]  /*9050*/  IMAD.X R23, RZ, RZ, R23, P1 ;  /* 0x000000ffff177224 */ /* 0x000fc800008e0617 */
[----:B------:R-:W-:-:S04]  /*9060*/  IMAD.WIDE.U32 R8, R23, UR8, RZ ;  /* 0x0000000817087c25 */ /* 0x000fc8000f8e00ff */
[----:B------:R-:W-:-:S04]  /*9070*/  IMAD.WIDE.U32 R8, P1, R7, UR9, R8 ;  /* 0x0000000907087c25 */ /* 0x000fc8000f820008 */
[----:B------:R-:W-:-:S04]  /*9080*/  IMAD.WIDE.U32 R6, R7, UR8, RZ ;  /* 0x0000000807067c25 */ /* 0x000fc8000f8e00ff */
[----:B------:R-:W-:Y:S01]  /*9090*/  IMAD.MOV.U32 R6, RZ, RZ, R9 ;  /* 0x000000ffff067224 */ /* 0x000fe200078e0009 */
[----:B------:R-:W-:Y:S01]  /*90a0*/  IADD3 RZ, P4, R7, R8, RZ ;  /* 0x0000000807ff7210 */ /* 0x000fe20007f9e0ff */
[----:B------:R-:W-:-:S04]  /*90b0*/  IMAD.X R7, RZ, RZ, RZ, P1 ;  /* 0x000000ffff077224 */ /* 0x000fc800008e06ff */
[----:B------:R-:W-:-:S08]  /*90c0*/  IMAD.WIDE.U32.X R6, R23, UR9, R6, P4 ;  /* 0x0000000917067c25 */ /* 0x000fd0000a0e0406 */
.L_x_181:
[----:B------:R-:W-:Y:S01]  /*90d0*/  ULDC UR4, c[0x0][0x648] ;  /* 0x0001920000047ab9 */ /* 0x000fe20000000800 */
[----:B------:R-:W-:Y:S01]  /*90e0*/  LOP3.LUT R20, R20, UR17, RZ, 0xc0, !PT ;  /* 0x0000001114147c12 */ /* 0x000fe2000f8ec0ff */
[----:B------:R-:W-:Y:S01]  /*90f0*/  IMAD.MOV R21, RZ, RZ, -R21 ;  /* 0x000000ffff157224 */ /* 0x000fe200078e0a15 */
[----:B------:R-:W-:Y:S01]  /*9100*/  SHF.R.U64 R7, R6, UR4, R7 ;  /* 0x0000000406077c19 */ /* 0x000fe20008001207 */
[----:B------:R-:W-:Y:S01]  /*9110*/  ULDC UR4, c[0x0][0x638] ;  /* 0x00018e0000047ab9 */ /* 0x000fe20000000800 */
[----:B------:R-:W-:Y:S01]  /*9120*/  LOP3.LUT R11, R11, UR16, RZ, 0xc0, !PT ;  /* 0x000000100b0b7c12 */ /* 0x000fe2000f8ec0ff */
[----:B0-----:R-:W-:Y:S01]  /*9130*/  @P3 IMAD R17, R19, R21, R14 ;  /* 0x0000001513113224 */ /* 0x001fe200078e020e */
[----:B------:R-:W-:Y:S01]  /*9140*/  ULDC UR5, c[0x0][0x610] ;  /* 0x0001840000057ab9 */ /* 0x000fe20000000800 */
[----:B------:R-:W-:Y:S02]  /*9150*/  IMAD.MOV R9, RZ, RZ, -R7 ;  /* 0x000000ffff097224 */ /* 0x000fe400078e0a07 */
[----:B------:R-:W-:-:S02]  /*9160*/  IMAD R20, R7, UR18, R20 ;  /* 0x0000001207147c24 */ /* 0x000fc4000f8e0214 */
[----:B------:R-:W-:Y:S01]  /*9170*/  IMAD R18, R9, UR4, R18 ;  /* 0x0000000409127c24 */ /* 0x000fe2000f8e0212 */
[----:B------:R-:W-:Y:S01]  /*9180*/  ULDC UR4, c[0x0][0x600] ;  /* 0x0001800000047ab9 */ /* 0x000fe20000000800 */
[----:B------:R-:W-:Y:S02]  /*9190*/  IMAD R17, R20, UR5, R17 ;  /* 0x0000000514117c24 */ /* 0x000fe4000f8e0211 */
[----:B------:R-:W-:Y:S02]  /*91a0*/  IMAD R18, R18, UR4, R11 ;  /* 0x0000000412127c24 */ /* 0x000fe4000f8e020b */
[----:B------:R-:W-:Y:S02]  /*91b0*/  IMAD.MOV.U32 R7, RZ, RZ, 0x1 ;  /* 0x00000001ff077424 */ /* 0x000fe400078e00ff */
[----:B------:R-:W-:Y:S01]  /*91c0*/  IMAD.MOV.U32 R6, RZ, RZ, R10 ;  /* 0x000000ffff067224 */ /* 0x000fe200078e000a */
[----:B------:R-:W-:Y:S02]  /*91d0*/  SEL R14, R18, R17, !P3 ;  /* 0x00000011120e7207 */ /* 0x000fe40005800000 */
[----:B------:R-:W-:-:S07]  /*91e0*/  SEL R11, R17, R18, !P3 ;  /* 0x00000012110b7207 */ /* 0x000fce0005800000 */
.L_x_179:
[----:B------:R-:W-:Y:S05]  /*91f0*/  BSYNC B1 ;  /* 0x0000000000017941 */ /* 0x000fea0003800000 */
.L_x_178:
[----:B------:R-:W-:-:S13]  /*9200*/  LOP3.LUT P1, RZ, R7, 0xff, RZ, 0xc0, !PT ;  /* 0x000000ff07ff7812 */ /* 0x000fda000782c0ff */
[----:B------:R-:W-:Y:S05]  /*9210*/  @P1 BRA `(.L_x_182) ;  /* 0xfffffff4004c1947 */ /* 0x000fea000383ffff */
[----:B------:R-:W-:Y:S05]  /*9220*/  BSYNC B0 ;  /* 0x0000000000007941 */ /* 0x000fea0003800000 */
.L_x_170:
[----:B------:R-:W-:-:S03]  /*9230*/  UMOV UR4, 0xffffffff ;  /* 0xffffffff00047882 */ /* 0x000fc60000000000 */
[----:B------:R-:W-:Y:S05]  /*9240*/  BRA.DIV UR4, `(.L_x_183) ;  /* 0x0000000a04187947 */ /* 0x000fea000b800000 */
[----:B------:R-:W-:-:S13]  /*9250*/  ELECT P0, URZ, PT ;  /* 0x00000000003f782f */ /* 0x000fda0003800000 */
.L_x_204:
[----:B------:R-:W-:Y:S04]  /*9260*/  BSSY B0, `(.L_x_184) ;  /* 0x000006a000007945 */ /* 0x000fe80003800000 */
[----:B------:R-:W-:Y:S05]  /*9270*/  @!P0 BRA `(.L_x_185) ;  /* 0x0000000400a08947 */ /* 0x000fea0003800000 */
[----:B------:R-:W-:-:S04]  /*9280*/  LOP3.LUT R4, R4, 0x2, RZ, 0xfc, !PT ;  /* 0x0000000204047812 */ /* 0x000fc800078efcff */
[----:B------:R-:W-:-:S13]  /*9290*/  ISETP.NE.AND P0, PT, R4, 0x3, PT ;  /* 0x000000030400780c */ /* 0x000fda0003f05270 */
[----:B------:R-:W-:Y:S05]  /*92a0*/  @!P0 BRA `(.L_x_186) ;  /* 0x0000000000048947 */ /* 0x000fea0003800000 */
[----:B------:R-:W-:Y:S01]  /*92b0*/  BPT.TRAP 0x1 ;  /* 0x000000040000795c */ /* 0x000fe20000300000 */
.L_x_186:
[----:B------:R-:W0:Y:S01]  /*92c0*/  S2R R3, SR_CgaCtaId ;  /* 0x0000000000037919 */ /* 0x000e220000008800 */
[----:B------:R-:W-:-:S04]  /*92d0*/  MOV R0, 0x400 ;  /* 0x0000040000007802 */ /* 0x000fc80000000f00 */
[----:B0-----:R-:W-:Y:S02]  /*92e0*/  LEA R0, R3, R0, 0x18 ;  /* 0x0000000003007211 */ /* 0x001fe400078ec0ff */
[----:B------:R-:W-:-:S03]  /*92f0*/  SHF.L.U32 R3, R5, 0x1f, RZ ;  /* 0x0000001f05037819 */ /* 0x000fc600000006ff */
[----:B------:R-:W-:-:S04]  /*9300*/  VIADD R0, R0, 0x58 ;  /* 0x0000005800007836 */ /* 0x000fc80000000000 */
[C---:B------:R-:W-:Y:S02]  /*9310*/  IMAD R6, R13.reuse, 0x8, R0 ;  /* 0x000000080d067824 */ /* 0x040fe400078e0200 */
[----:B------:R-:W-:Y:S02]  /*9320*/  VIADD R13, R13, 0x1 ;  /* 0x000000010d0d7836 */ /* 0x000fe40000000000 */
[----:B------:R-:W0:Y:S03]  /*9330*/  SYNCS.PHASECHK.TRANS64.TRYWAIT P0, [R6+URZ], R3 ;  /* 0x00000003060075a7 */ /* 0x000e26000800017f */
[----:B------:R-:W-:-:S04]  /*9340*/  ISETP.NE.AND P1, PT, R13, 0xb, PT ;  /* 0x0000000b0d00780c */ /* 0x000fc80003f25270 */
[----:B------:R-:W-:Y:S02]  /*9350*/  SEL R2, RZ, 0x1, P1 ;  /* 0x00000001ff027807 */ /* 0x000fe40000800000 */
[----:B------:R-:W-:Y:S02]  /*9360*/  SEL R13, R13, RZ, P1 ;  /* 0x000000ff0d0d7207 */ /* 0x000fe40000800000 */
[----:B------:R-:W-:-:S03]  /*9370*/  LOP3.LUT R8, R5, R2, RZ, 0x3c, !PT ;  /* 0x0000000205087212 */ /* 0x000fc600078e3cff */
[----:B------:R-:W-:Y:S01]  /*9380*/  IMAD R7, R13, 0x8, R0 ;  /* 0x000000080d077824 */ /* 0x000fe200078e0200 */
[----:B------:R-:W-:Y:S01]  /*9390*/  SHF.L.U32 R4, R8, 0x1f, RZ ;  /* 0x0000001f08047819 */ /* 0x000fe200000006ff */
[----:B0-----:R-:W-:Y:S06]  /*93a0*/  @!P0 BRA `(.L_x_187) ;  /* 0x0000000400e48947 */ /* 0x001fec0003800000 */
.L_x_205:
[----:B------:R-:W1:Y:S01]  /*93b0*/  SYNCS.PHASECHK.TRANS64.TRYWAIT P0, [R7+URZ], R4 ;  /* 0x00000004070075a7 */ /* 0x000e62000800017f */
[----:B------:R-:W-:-:S05]  /*93c0*/  VIADD R2, R13, 0x1 ;  /* 0x000000010d027836 */ /* 0x000fca0000000000 */
[----:B------:R-:W-:-:S04]  /*93d0*/  ISETP.NE.AND P1, PT, R2, 0xb, PT ;  /* 0x0000000b0200780c */ /* 0x000fc80003f25270 */
[----:B0-----:R-:W-:Y:S02]  /*93e0*/  SEL R3, RZ, 0x1, P1 ;  /* 0x00000001ff037807 */ /* 0x001fe40000800000 */
[----:B------:R-:W-:Y:S02]  /*93f0*/  SEL R9, R2, RZ, P1 ;  /* 0x000000ff02097207 */ /* 0x000fe40000800000 */
[----:B------:R-:W-:-:S03]  /*9400*/  LOP3.LUT R8, R8, R3, RZ, 0x3c, !PT ;  /* 0x0000000308087212 */ /* 0x000fc600078e3cff */
[----:B------:R-:W-:Y:S01]  /*9410*/  IMAD R6, R9, 0x8, R0 ;  /* 0x0000000809067824 */ /* 0x000fe200078e0200 */
[----:B------:R-:W-:Y:S01]  /*9420*/  SHF.L.U32 R5, R8, 0x1f, RZ ;  /* 0x0000001f08057819 */ /* 0x000fe200000006ff */
[----:B-1----:R-:W-:Y:S06]  /*9430*/  @!P0 BRA `(.L_x_188) ;  /* 0x0000000400d48947 */ /* 0x002fec0003800000 */
.L_x_206:
[----:B------:R-:W1:Y:S01]  /*9440*/  SYNCS.PHASECHK.TRANS64.TRYWAIT P0, [R6+URZ], R5 ;  /* 0x00000005060075a7 */ /* 0x000e62000800017f */
[----:B------:R-:W-:-:S05]  /*9450*/  VIADD R2, R9, 0x1 ;  /* 0x0000000109027836 */ /* 0x000fca0000000000 */
[----:B------:R-:W-:-:S04]  /*9460*/  ISETP.NE.AND P1, PT, R2, 0xb, PT ;  /* 0x0000000b0200780c */ /* 0x000fc80003f25270 */
[----:B------:R-:W-:Y:S02]  /*9470*/  SEL R3, RZ, 0x1, P1 ;  /* 0x00000001ff037807 */ /* 0x000fe40000800000 */
[----:B0-----:R-:W-:Y:S02]  /*9480*/  SEL R7, R2, RZ, P1 ;  /* 0x000000ff02077207 */ /* 0x001fe40000800000 */
[----:B------:R-:W-:-:S03]  /*9490*/  LOP3.LUT R8, R8, R3, RZ, 0x3c, !PT ;  /* 0x0000000308087212 */ /* 0x000fc600078e3cff */
[----:B------:R-:W-:Y:S01]  /*94a0*/  IMAD R9, R7, 0x8, R0 ;  /* 0x0000000807097824 */ /* 0x000fe200078e0200 */
[----:B------:R-:W-:Y:S01]  /*94b0*/  SHF.L.U32 R4, R8, 0x1f, RZ ;  /* 0x0000001f08047819 */ /* 0x000fe200000006ff */
[----:B-1----:R-:W-:Y:S06]  /*94c0*/  @!P0 BRA `(.L_x_189) ;  /* 0x0000000400c48947 */ /* 0x002fec0003800000 */
.L_x_207:
[----:B------:R-:W1:Y:S01]  /*94d0*/  SYNCS.PHASECHK.TRANS64.TRYWAIT P0, [R9+URZ], R4 ;  /* 0x00000004090075a7 */ /* 0x000e62000800017f */
[----:B------:R-:W-:-:S05]  /*94e0*/  VIADD R2, R7, 0x1 ;  /* 0x0000000107027836 */ /* 0x000fca0000000000 */
[----:B------:R-:W-:-:S04]  /*94f0*/  ISETP.NE.AND P1, PT, R2, 0xb, PT ;  /* 0x0000000b0200780c */ /* 0x000fc80003f25270 */
[----:B------:R-:W-:Y:S02]  /*9500*/  SEL R3, RZ, 0x1, P1 ;  /* 0x00000001ff037807 */ /* 0x000fe40000800000 */
[----:B------:R-:W-:Y:S02]  /*9510*/  SEL R7, R2, RZ, P1 ;  /* 0x000000ff02077207 */ /* 0x000fe40000800000 */
[----:B------:R-:W-:-:S03]  /*9520*/  LOP3.LUT R8, R8, R3, RZ, 0x3c, !PT ;  /* 0x0000000308087212 */ /* 0x000fc600078e3cff */
[----:B0-----:R-:W-:Y:S01]  /*9530*/  IMAD R6, R7, 0x8, R0 ;  /* 0x0000000807067824 */ /* 0x001fe200078e0200 */
[----:B------:R-:W-:Y:S01]  /*9540*/  SHF.L.U32 R5, R8, 0x1f, RZ ;  /* 0x0000001f08057819 */ /* 0x000fe200000006ff */
[----:B-1----:R-:W-:Y:S06]  /*9550*/  @!P0 BRA `(.L_x_190) ;  /* 0x0000000400b48947 */ /* 0x002fec0003800000 */
.L_x_208:
        /* <DEDUP_REMOVED lines=9> */
.L_x_209:
        /* <DEDUP_REMOVED lines=9> */
.L_x_210:
        /* <DEDUP_REMOVED lines=9> */
.L_x_211:
[----:B------:R-:W1:Y:S01]  /*9710*/  SYNCS.PHASECHK.TRANS64.TRYWAIT P0, [R9+URZ], R4 ;  /* 0x00000004090075a7 */ /* 0x000e62000800017f */
[----:B------:R-:W-:-:S05]  /*9720*/  VIADD R2, R7, 0x1 ;  /* 0x0000000107027836 */ /* 0x000fca0000000000 */
[----:B------:R-:W-:-:S04]  /*9730*/  ISETP.NE.AND P1, PT, R2, 0xb, PT ;  /* 0x0000000b0200780c */ /* 0x000fc80003f25270 */
[----:B------:R-:W-:Y:S02]  /*9740*/  SEL R3, RZ, 0x1, P1 ;  /* 0x00000001ff037807 */ /* 0x000fe40000800000 */
[----:B------:R-:W-:Y:S02]  /*9750*/  SEL R7, R2, RZ, P1 ;  /* 0x000000ff02077207 */ /* 0x000fe40000800000 */
[----:B------:R-:W-:-:S03]  /*9760*/  LOP3.LUT R8, R8, R3, RZ, 0x3c, !PT ;  /* 0x0000000308087212 */ /* 0x000fc600078e3cff */
[----:B------:R-:W-:Y:S01]  /*9770*/  IMAD R10, R7, 0x8, R0 ;  /* 0x00000008070a7824 */ /* 0x000fe200078e0200 */
[----:B0-----:R-:W-:Y:S01]  /*9780*/  SHF.L.U32 R5, R8, 0x1f, RZ ;  /* 0x0000001f08057819 */ /* 0x001fe200000006ff */
[----:B-1----:R-:W-:Y:S06]  /*9790*/  @!P0 BRA `(.L_x_194) ;  /* 0x0000000400748947 */ /* 0x002fec0003800000 */
.L_x_212:
[----:B------:R-:W1:Y:S01]  /*97a0*/  SYNCS.PHASECHK.TRANS64.TRYWAIT P0, [R10+URZ], R5 ;  /* 0x000000050a0075a7 */ /* 0x000e62000800017f */
[----:B------:R-:W-:-:S05]  /*97b0*/  VIADD R2, R7, 0x1 ;  /* 0x0000000107027836 */ /* 0x000fca0000000000 */
[----:B------:R-:W-:-:S04]  /*97c0*/  ISETP.NE.AND P1, PT, R2, 0xb, PT ;  /* 0x0000000b0200780c */ /* 0x000fc80003f25270 */
[----:B------:R-:W-:Y:S02]  /*97d0*/  SEL R3, RZ, 0x1, P1 ;  /* 0x00000001ff037807 */ /* 0x000fe40000800000 */
[----:B------:R-:W-:Y:S02]  /*97e0*/  SEL R7, R2, RZ, P1 ;  /* 0x000000ff02077207 */ /* 0x000fe40000800000 */
[----:B0-----:R-:W-:-:S03]  /*97f0*/  LOP3.LUT R9, R8, R3, RZ, 0x3c, !PT ;  /* 0x0000000308097212 */ /* 0x001fc600078e3cff */
[----:B------:R-:W-:Y:S01]  /*9800*/  IMAD R11, R7, 0x8, R0 ;  /* 0x00000008070b7824 */ /* 0x000fe200078e0200 */
[----:B------:R-:W-:Y:S01]  /*9810*/  SHF.L.U32 R6, R9, 0x1f, RZ ;  /* 0x0000001f09067819 */ /* 0x000fe200000006ff */
[----:B-1----:R-:W-:Y:S06]  /*9820*/  @!P0 BRA `(.L_x_195) ;  /* 0x0000000400648947 */ /* 0x002fec0003800000 */
.L_x_213:
[----:B------:R-:W1:Y:S01]  /*9830*/  SYNCS.PHASECHK.TRANS64.TRYWAIT P0, [R11+URZ], R6 ;  /* 0x000000060b0075a7 */ /* 0x000e62000800017f */
[----:B------:R-:W-:-:S05]  /*9840*/  VIADD R2, R7, 0x1 ;  /* 0x0000000107027836 */ /* 0x000fca0000000000 */
[----:B------:R-:W-:-:S04]  /*9850*/  ISETP.NE.AND P1, PT, R2, 0xb, PT ;  /* 0x0000000b0200780c */ /* 0x000fc80003f25270 */
[----:B------:R-:W-:Y:S02]  /*9860*/  SEL R4, RZ, 0x1, P1 ;  /* 0x00000001ff047807 */ /* 0x000fe40000800000 */
[----:B------:R-:W-:Y:S02]  /*9870*/  SEL R3, R2, RZ, P1 ;  /* 0x000000ff02037207 */ /* 0x000fe40000800000 */
[----:B------:R-:W-:Y:S01]  /*9880*/  LOP3.LUT R4, R9, R4, RZ, 0x3c, !PT ;  /* 0x0000000409047212 */ /* 0x000fe200078e3cff */
[----:B-1----:R-:W-:Y:S06]  /*9890*/  @!P0 BRA `(.L_x_196) ;  /* 0x00000004005c8947 */ /* 0x002fec0003800000 */
.L_x_214:
[----:B------:R-:W-:Y:S01]  /*98a0*/  IMAD R3, R3, 0x8, R0 ;  /* 0x0000000803037824 */ /* 0x000fe200078e0200 */
[----:B------:R-:W-:-:S07]  /*98b0*/  SHF.L.U32 R0, R4, 0x1f, RZ ;  /* 0x0000001f04007819 */ /* 0x000fce00000006ff */
.L_x_197:
[----:B--2---:R2:W3:Y:S02]  /*98c0*/  SYNCS.PHASECHK.TRANS64.TRYWAIT P0, [R3+URZ], R0 ;  /* 0x00000000030075a7 */ /* 0x0044e4000800017f */
[----:B---3--:R-:W-:Y:S05]  /*98d0*/  @!P0 NANOSLEEP.SYNCS 0x989680 ;  /* 0x009896800000895d */ /* 0x008fea0003900000 */
[----:B------:R-:W3:Y:S02]  /*98e0*/  @!P0 SYNCS.PHASECHK.TRANS64 P0, [R3+URZ], R0 ;  /* 0x00000000030085a7 */ /* 0x000ee4000800007f */
[----:B---3--:R-:W-:Y:S05]  /*98f0*/  @!P0 BRA `(.L_x_197) ;  /* 0xfffffffc00f08947 */ /* 0x008fea000383ffff */
.L_x_185:
[----:B------:R-:W-:Y:S05]  /*9900*/  BSYNC B0 ;  /* 0x0000000000007941 */ /* 0x000fea0003800000 */
.L_x_184:
[----:B------:R-:W-:Y:S05]  /*9910*/  EXIT ;  /* 0x000000000000794d */ /* 0x000fea0003800000 */
.L_x_18:
[----:B-1----:R-:W-:-:S04]  /*9920*/  IMAD.U32 R11, RZ, RZ, UR6 ;  /* 0x00000006ff0b7e24 */ /* 0x002fc8000f8e00ff */
[----:B------:R1:W4:Y:S03]  /*9930*/  SYNCS.PHASECHK.TRANS64.TRYWAIT P0, [R11+URZ], R10 ;  /* 0x0000000a0b0075a7 */ /* 0x000326000800017f */
[----:B----4-:R-:W-:Y:S05]  /*9940*/  @!P0 NANOSLEEP.SYNCS 0x989680 ;  /* 0x009896800000895d */ /* 0x010fea0003900000 */
[----:B------:R-:W4:Y:S02]  /*9950*/  @!P0 SYNCS.PHASECHK.TRANS64 P0, [R11+URZ], R10 ;  /* 0x0000000a0b0085a7 */ /* 0x000f24000800007f */
[----:B----4-:R-:W-:Y:S05]  /*9960*/  @!P0 BRA `(.L_x_18) ;  /* 0xfffffffc00ec8947 */ /* 0x010fea000383ffff */
[----:B------:R-:W-:Y:S05]  /*9970*/  BRA `(.L_x_17) ;  /* 0xffffff7c00387947 */ /* 0x000fea000383ffff */
.L_x_24:
[----:B-1----:R-:W-:-:S04]  /*9980*/  IMAD.U32 R12, RZ, RZ, UR12 ;  /* 0x0000000cff0c7e24 */ /* 0x002fc8000f8e00ff */
[----:B------:R1:W4:Y:S03]  /*9990*/  SYNCS.PHASECHK.TRANS64.TRYWAIT P0, [R12+URZ], R11 ;  /* 0x0000000b0c0075a7 */ /* 0x000326000800017f */
[----:B----4-:R-:W-:Y:S05]  /*99a0*/  @!P0 NANOSLEEP.SYNCS 0x989680 ;  /* 0x009896800000895d */ /* 0x010fea0003900000 */
[----:B------:R-:W4:Y:S02]  /*99b0*/  @!P0 SYNCS.PHASECHK.TRANS64 P0, [R12+URZ], R11 ;  /* 0x0000000b0c0085a7 */ /* 0x000f24000800007f */
[----:B----4-:R-:W-:Y:S05]  /*99c0*/  @!P0 BRA `(.L_x_24) ;  /* 0xfffffffc00ec8947 */ /* 0x010fea000383ffff */
[----:B------:R-:W-:Y:S05]  /*99d0*/  BRA `(.L_x_23) ;  /* 0xffffff8400a47947 */ /* 0x000fea000383ffff */
.L_x_171:
[----:B------:R-:W-:Y:S01]  /*99e0*/  BSSY B1, `(.L_x_198) ;  /* 0x0000006000017945 */ /* 0x000fe20003800000 */
[----:B------:R-:W-:-:S07]  /*99f0*/  IMAD.MOV.U32 R7, RZ, RZ, -0x1 ;  /* 0xffffffffff077424 */ /* 0x000fce00078e00ff */
[----:B------:R-:W-:Y:S05]  /*9a00*/  WARPSYNC.COLLECTIVE R7, `(.L_x_199) ;  /* 0x00000000070c7348 */ /* 0x000fea0003c00000 */
[----:B------:R-:W-:Y:S02]  /*9a10*/  ELECT P1, UR62, PT ;  /* 0x00000000003e782f */ /* 0x000fe40003820000 */
[----:B------:R-:W-:Y:S01]  /*9a20*/  MOV R7, UR62 ;  /* 0x0000003e00077c02 */ /* 0x000fe20008000f00 */
[----:B------:R-:W-:Y:S10]  /*9a30*/  ENDCOLLECTIVE ;  /* 0x000000000000791b */ /* 0x000ff40003800000 */
.L_x_199:
[----:B------:R-:W-:Y:S05]  /*9a40*/  BSYNC B1 ;  /* 0x0000000000017941 */ /* 0x000fea0003800000 */
.L_x_198:
[----:B------:R-:W-:Y:S05]  /*9a50*/  BRA `(.L_x_200) ;  /* 0xffffffec00487947 */ /* 0x000fea000383ffff */
.L_x_174:
[----:B-1----:R1:W2:Y:S02]  /*9a60*/  SYNCS.PHASECHK.TRANS64.TRYWAIT P1, [R19+URZ+0x58], R10 ;  /* 0x0000580a130075a7 */ /* 0x0022a4000802017f */
[----:B--2---:R-:W-:Y:S05]  /*9a70*/  @!P1 NANOSLEEP.SYNCS 0x989680 ;  /* 0x009896800000995d */ /* 0x004fea0003900000 */
[----:B------:R-:W2:Y:S02]  /*9a80*/  @!P1 SYNCS.PHASECHK.TRANS64 P1, [R19+URZ+0x58], R10 ;  /* 0x0000580a130095a7 */ /* 0x000ea4000802007f */
[----:B--2---:R-:W-:Y:S05]  /*9a90*/  @!P1 BRA `(.L_x_174) ;  /* 0xfffffffc00f09947 */ /* 0x004fea000383ffff */
[----:B------:R-:W-:Y:S05]  /*9aa0*/  BRA `(.L_x_201) ;  /* 0xffffffec007c7947 */ /* 0x000fea000383ffff */
.L_x_183:
[----:B------:R-:W-:Y:S01]  /*9ab0*/  BSSY B0, `(.L_x_202) ;  /* 0x0000006000007945 */ /* 0x000fe20003800000 */
[----:B------:R-:W-:-:S07]  /*9ac0*/  IMAD.MOV.U32 R7, RZ, RZ, -0x1 ;  /* 0xffffffffff077424 */ /* 0x000fce00078e00ff */
[----:B------:R-:W-:Y:S05]  /*9ad0*/  WARPSYNC.COLLECTIVE R7, `(.L_x_203) ;  /* 0x00000000070c7348 */ /* 0x000fea0003c00000 */
[----:B------:R-:W-:Y:S02]  /*9ae0*/  ELECT P1, UR62, PT ;  /* 0x00000000003e782f */ /* 0x000fe40003820000 */
[----:B------:R-:W-:Y:S01]  /*9af0*/  MOV R7, UR62 ;  /* 0x0000003e00077c02 */ /* 0x000fe20008000f00 */
[----:B------:R-:W-:Y:S10]  /*9b00*/  ENDCOLLECTIVE ;  /* 0x000000000000791b */ /* 0x000ff40003800000 */
.L_x_203:
[----:B------:R-:W-:Y:S05]  /*9b10*/  BSYNC B0 ;  /* 0x0000000000007941 */ /* 0x000fea0003800000 */
.L_x_202:
[----:B------:R-:W-:Y:S01]  /*9b20*/  PLOP3.LUT P0, PT, P1, PT, PT, 0x80, 0x0 ;  /* 0x000000000000781c */ /* 0x000fe20000f0f070 */
[----:B------:R-:W-:-:S12]  /*9b30*/  BRA `(.L_x_204) ;  /* 0xfffffff400c87947 */ /* 0x000fd8000383ffff */
.L_x_187:
[----:B0-----:R0:W1:Y:S02]  /*9b40*/  SYNCS.PHASECHK.TRANS64.TRYWAIT P0, [R6+URZ], R3 ;  /* 0x00000003060075a7 */ /* 0x001064000800017f */
[----:B-1----:R-:W-:Y:S05]  /*9b50*/  @!P0 NANOSLEEP.SYNCS 0x989680 ;  /* 0x009896800000895d */ /* 0x002fea0003900000 */
[----:B------:R-:W1:Y:S02]  /*9b60*/  @!P0 SYNCS.PHASECHK.TRANS64 P0, [R6+URZ], R3 ;  /* 0x00000003060085a7 */ /* 0x000e64000800007f */
[----:B-1----:R-:W-:Y:S05]  /*9b70*/  @!P0 BRA `(.L_x_187) ;  /* 0xfffffffc00f08947 */ /* 0x002fea000383ffff */
[----:B------:R-:W-:Y:S05]  /*9b80*/  BRA `(.L_x_205) ;  /* 0xfffffff800087947 */ /* 0x000fea000383ffff */
.L_x_188:
[----:B0-----:R0:W1:Y:S02]  /*9b90*/  SYNCS.PHASECHK.TRANS64.TRYWAIT P0, [R7+URZ], R4 ;  /* 0x00000004070075a7 */ /* 0x001064000800017f */
[----:B-1----:R-:W-:Y:S05]  /*9ba0*/  @!P0 NANOSLEEP.SYNCS 0x989680 ;  /* 0x009896800000895d */ /* 0x002fea0003900000 */
[----:B------:R-:W1:Y:S02]  /*9bb0*/  @!P0 SYNCS.PHASECHK.TRANS64 P0, [R7+URZ], R4 ;  /* 0x00000004070085a7 */ /* 0x000e64000800007f */
[----:B-1----:R-:W-:Y:S05]  /*9bc0*/  @!P0 BRA `(.L_x_188) ;  /* 0xfffffffc00f08947 */ /* 0x002fea000383ffff */
[----:B------:R-:W-:Y:S05]  /*9bd0*/  BRA `(.L_x_206) ;  /* 0xfffffff800187947 */ /* 0x000fea000383ffff */
.L_x_189:
[----:B0-----:R0:W1:Y:S02]  /*9be0*/  SYNCS.PHASECHK.TRANS64.TRYWAIT P0, [R6+URZ], R5 ;  /* 0x00000005060075a7 */ /* 0x001064000800017f */
[----:B-1----:R-:W-:Y:S05]  /*9bf0*/  @!P0 NANOSLEEP.SYNCS 0x989680 ;  /* 0x009896800000895d */ /* 0x002fea0003900000 */
[----:B------:R-:W1:Y:S02]  /*9c00*/  @!P0 SYNCS.PHASECHK.TRANS64 P0, [R6+URZ], R5 ;  /* 0x00000005060085a7 */ /* 0x000e64000800007f */
[----:B-1----:R-:W-:Y:S05]  /*9c10*/  @!P0 BRA `(.L_x_189) ;  /* 0xfffffffc00f08947 */ /* 0x002fea000383ffff */
[----:B------:R-:W-:Y:S05]  /*9c20*/  BRA `(.L_x_207) ;  /* 0xfffffff800287947 */ /* 0x000fea000383ffff */
.L_x_190:
[----:B0-----:R0:W1:Y:S02]  /*9c30*/  SYNCS.PHASECHK.TRANS64.TRYWAIT P0, [R9+URZ], R4 ;  /* 0x00000004090075a7 */ /* 0x001064000800017f */
[----:B-1----:R-:W-:Y:S05]  /*9c40*/  @!P0 NANOSLEEP.SYNCS 0x989680 ;  /* 0x009896800000895d */ /* 0x002fea0003900000 */
[----:B------:R-:W1:Y:S02]  /*9c50*/  @!P0 SYNCS.PHASECHK.TRANS64 P0, [R9+URZ], R4 ;  /* 0x00000004090085a7 */ /* 0x000e64000800007f */
[----:B-1----:R-:W-:Y:S05]  /*9c60*/  @!P0 BRA `(.L_x_190) ;  /* 0xfffffffc00f08947 */ /* 0x002fea000383ffff */
[----:B------:R-:W-:Y:S05]  /*9c70*/  BRA `(.L_x_208) ;  /* 0xfffffff800387947 */ /* 0x000fea000383ffff */
.L_x_191:
[----:B0-----:R0:W1:Y:S02]  /*9c80*/  SYNCS.PHASECHK.TRANS64.TRYWAIT P0, [R6+URZ], R5 ;  /* 0x00000005060075a7 */ /* 0x001064000800017f */
[----:B-1----:R-:W-:Y:S05]  /*9c90*/  @!P0 NANOSLEEP.SYNCS 0x989680 ;  /* 0x009896800000895d */ /* 0x002fea0003900000 */
[----:B------:R-:W1:Y:S02]  /*9ca0*/  @!P0 SYNCS.PHASECHK.TRANS64 P0, [R6+URZ], R5 ;  /* 0x00000005060085a7 */ /* 0x000e64000800007f */
[----:B-1----:R-:W-:Y:S05]  /*9cb0*/  @!P0 BRA `(.L_x_191) ;  /* 0xfffffffc00f08947 */ /* 0x002fea000383ffff */
[----:B------:R-:W-:Y:S05]  /*9cc0*/  BRA `(.L_x_209) ;  /* 0xfffffff800487947 */ /* 0x000fea000383ffff */
.L_x_192:
[----:B0-----:R0:W1:Y:S02]  /*9cd0*/  SYNCS.PHASECHK.TRANS64.TRYWAIT P0, [R9+URZ], R4 ;  /* 0x00000004090075a7 */ /* 0x001064000800017f */
[----:B-1----:R-:W-:Y:S05]  /*9ce0*/  @!P0 NANOSLEEP.SYNCS 0x989680 ;  /* 0x009896800000895d */ /* 0x002fea0003900000 */
[----:B------:R-:W1:Y:S02]  /*9cf0*/  @!P0 SYNCS.PHASECHK.TRANS64 P0, [R9+URZ], R4 ;  /* 0x00000004090085a7 */ /* 0x000e64000800007f */
[----:B-1----:R-:W-:Y:S05]  /*9d00*/  @!P0 BRA `(.L_x_192) ;  /* 0xfffffffc00f08947 */ /* 0x002fea000383ffff */
[----:B------:R-:W-:Y:S05]  /*9d10*/  BRA `(.L_x_210) ;  /* 0xfffffff800587947 */ /* 0x000fea000383ffff */
.L_x_193:
[----:B0-----:R0:W1:Y:S02]  /*9d20*/  SYNCS.PHASECHK.TRANS64.TRYWAIT P0, [R6+URZ], R5 ;  /* 0x00000005060075a7 */ /* 0x001064000800017f */
[----:B-1----:R-:W-:Y:S05]  /*9d30*/  @!P0 NANOSLEEP.SYNCS 0x989680 ;  /* 0x009896800000895d */ /* 0x002fea0003900000 */
[----:B------:R-:W1:Y:S02]  /*9d40*/  @!P0 SYNCS.PHASECHK.TRANS64 P0, [R6+URZ], R5 ;  /* 0x00000005060085a7 */ /* 0x000e64000800007f */
[----:B-1----:R-:W-:Y:S05]  /*9d50*/  @!P0 BRA `(.L_x_193) ;  /* 0xfffffffc00f08947 */ /* 0x002fea000383ffff */
[----:B------:R-:W-:Y:S05]  /*9d60*/  BRA `(.L_x_211) ;  /* 0xfffffff800687947 */ /* 0x000fea000383ffff */
.L_x_194:
[----:B0-----:R0:W1:Y:S02]  /*9d70*/  SYNCS.PHASECHK.TRANS64.TRYWAIT P0, [R9+URZ], R4 ;  /* 0x00000004090075a7 */ /* 0x001064000800017f */
[----:B-1----:R-:W-:Y:S05]  /*9d80*/  @!P0 NANOSLEEP.SYNCS 0x989680 ;  /* 0x009896800000895d */ /* 0x002fea0003900000 */
[----:B------:R-:W1:Y:S02]  /*9d90*/  @!P0 SYNCS.PHASECHK.TRANS64 P0, [R9+URZ], R4 ;  /* 0x00000004090085a7 */ /* 0x000e64000800007f */
[----:B-1----:R-:W-:Y:S05]  /*9da0*/  @!P0 BRA `(.L_x_194) ;  /* 0xfffffffc00f08947 */ /* 0x002fea000383ffff */
[----:B------:R-:W-:Y:S05]  /*9db0*/  BRA `(.L_x_212) ;  /* 0xfffffff800787947 */ /* 0x000fea000383ffff */
.L_x_195:
[----:B0-----:R0:W1:Y:S02]  /*9dc0*/  SYNCS.PHASECHK.TRANS64.TRYWAIT P0, [R10+URZ], R5 ;  /* 0x000000050a0075a7 */ /* 0x001064000800017f */
[----:B-1----:R-:W-:Y:S05]  /*9dd0*/  @!P0 NANOSLEEP.SYNCS 0x989680 ;  /* 0x009896800000895d */ /* 0x002fea0003900000 */
[----:B------:R-:W1:Y:S02]  /*9de0*/  @!P0 SYNCS.PHASECHK.TRANS64 P0, [R10+URZ], R5 ;  /* 0x000000050a0085a7 */ /* 0x000e64000800007f */
[----:B-1----:R-:W-:Y:S05]  /*9df0*/  @!P0 BRA `(.L_x_195) ;  /* 0xfffffffc00f08947 */ /* 0x002fea000383ffff */
[----:B------:R-:W-:Y:S05]  /*9e00*/  BRA `(.L_x_213) ;  /* 0xfffffff800887947 */ /* 0x000fea000383ffff */
.L_x_196:
[----:B-1----:R1:W2:Y:S02]  /*9e10*/  SYNCS.PHASECHK.TRANS64.TRYWAIT P0, [R11+URZ], R6 ;  /* 0x000000060b0075a7 */ /* 0x0022a4000800017f */
[----:B--2---:R-:W-:Y:S05]  /*9e20*/  @!P0 NANOSLEEP.SYNCS 0x989680 ;  /* 0x009896800000895d */ /* 0x004fea0003900000 */
[----:B------:R-:W2:Y:S02]  /*9e30*/  @!P0 SYNCS.PHASECHK.TRANS64 P0, [R11+URZ], R6 ;  /* 0x000000060b0085a7 */ /* 0x000ea4000800007f */
[----:B--2---:R-:W-:Y:S05]  /*9e40*/  @!P0 BRA `(.L_x_196) ;  /* 0xfffffffc00f08947 */ /* 0x004fea000383ffff */
[----:B------:R-:W-:Y:S05]  /*9e50*/  BRA `(.L_x_214) ;  /* 0xfffffff800907947 */ /* 0x000fea000383ffff */
.L_x_215:
[----:B------:R-:W-:-:S00]  /*9e60*/  BRA `(.L_x_215) ;  /* 0xfffffffc00fc7947 */ /* 0x000fc0000383ffff */
[----:B------:R-:W-:-:S00]  /*9e70*/  NOP ;  /* 0x0000000000007918 */ /* 0x000fc00000000000 */
        /* <DEDUP_REMOVED lines=8> */
.L_x_216:


//--------------------- .nv.shared._ZN7cutlass13device_kernelINS_4gemm6kernel13GemmUniversalIN4cute5tupleIJiiiiEEENS1_10collective13CollectiveMmaINS1_37MainloopSm90TmaGmmaWarpSpecializedFP8ILi11ENS5_IJNS4_1CILi1EEESB_SB_EEENS1_35KernelTmaWarpSpecializedCooperativeEEENS5_IJNSA_ILi256EEENSA_ILi64EEESG_EEENS_12float_e5m2_tENS5_IJlSB_lEEESI_SJ_NS4_8TiledMMAINS4_8MMA_AtomIJNS4_4SM904GMMA30MMA_64x64x32_F32E5M2E5M2_SS_TNILNSN_7ScaleInE1ELSP_1EEEEEENS4_6LayoutINS5_IJNSA_ILi2EEESB_SB_EEENS5_IJSB_NSA_ILi0EEESV_EEEEENS5_IJNS4_10UnderscoreESY_SY_EEEEENS4_13SM90_TMA_LOADENS4_14ComposedLayoutINS4_7SwizzleILi2ELi4ELi3EEENS4_18smem_ptr_flag_bitsILi8EEENSS_INS5_IJNSA_ILi8EEESG_EEENS5_IJSG_SB_EEEEEEEvNS4_8identityES11_S1B_vS1C_EENS_8epilogue10collective6detail29Sm90TmaWarpSpecializedAdapterINS1F_15DefaultEpilogueISI_SJ_SJ_NS1E_6thread17LinearCombinationISI_Li1EffLNS1J_9ScaleType4KindE0ELNS_15FloatRoundStyleE2ESI_EENS1_15EpilogueDefaultEEEEEvvEEEEvNT_6ParamsE --------------------------
	.section	.nv.shared._ZN7cutlass13device_kernelINS_4gemm6kernel13GemmUniversalIN4cute5tupleIJiiiiEEENS1_10collective13CollectiveMmaINS1_37MainloopSm90TmaGmmaWarpSpecializedFP8ILi11ENS5_IJNS4_1CILi1EEESB_SB_EEENS1_35KernelTmaWarpSpecializedCooperativeEEENS5_IJNSA_ILi256EEENSA_ILi64EEESG_EEENS_12float_e5m2_tENS5_IJlSB_lEEESI_SJ_NS4_8TiledMMAINS4_8MMA_AtomIJNS4_4SM904GMMA30MMA_64x64x32_F32E5M2E5M2_SS_TNILNSN_7ScaleInE1ELSP_1EEEEEENS4_6LayoutINS5_IJNSA_ILi2EEESB_SB_EEENS5_IJSB_NSA_ILi0EEESV_EEEEENS5_IJNS4_10UnderscoreESY_SY_EEEEENS4_13SM90_TMA_LOADENS4_14ComposedLayoutINS4_7SwizzleILi2ELi4ELi3EEENS4_18smem_ptr_flag_bitsILi8EEENSS_INS5_IJNSA_ILi8EEESG_EEENS5_IJSG_SB_EEEEEEEvNS4_8identityES11_S1B_vS1C_EENS_8epilogue10collective6detail29Sm90TmaWarpSpecializedAdapterINS1F_15DefaultEpilogueISI_SJ_SJ_NS1E_6thread17LinearCombinationISI_Li1EffLNS1J_9ScaleType4KindE0ELNS_15FloatRoundStyleE2ESI_EENS1_15EpilogueDefaultEEEEEvvEEEEvNT_6ParamsE,"aw",@nobits
	.sectionflags	@""
	.align	16
	.zero		1024


//--------------------- .nv.shared.reserved.0     --------------------------
	.section	.nv.shared.reserved.0,"aw",@nobits
	.weak		__nv_reservedSMEM_offset_0_alias
	.size		__nv_reservedSMEM_offset_0_alias, 0, 0
	.other		__nv_reservedSMEM_offset_0_alias,@"STO_CUDA_RESERVED_SHARED STV_DEFAULT"
__nv_reservedSMEM_offset_0_alias:
	.zero		0


//--------------------- .nv.global                --------------------------
	.section	.nv.global,"aw",@nobits
.nv.global:
	.type		_ZN40_INTERNAL_40e918b9_4_k_cu_7aed3b2a_293934cute1_E,@object
	.size		_ZN40_INTERNAL_40e918b9_4_k_cu_7aed3b2a_293934cute1_E,(_ZN40_INTERNAL_40e918b9_4_k_cu_7aed3b2a_293934cuda3std3__45__cpo6cbeginE - _ZN40_INTERNAL_40e918b9_4_k_cu_7aed3b2a_293934cute1_E)
_ZN40_INTERNAL_40e918b9_4_k_cu_7aed3b2a_293934cute1_E:
	.zero		1
	.type		_ZN40_INTERNAL_40e918b9_4_k_cu_7aed3b2a_293934cuda3std3__45__cpo6cbeginE,@object
	.size		_ZN40_INTERNAL_40e918b9_4_k_cu_7aed3b2a_293934cuda3std3__45__cpo6cbeginE,(_ZN40_INTERNAL_40e918b9_4_k_cu_7aed3b2a_293934cuda3std3__48in_placeE - _ZN40_INTERNAL_40e918b9_4_k_cu_7aed3b2a_293934cuda3std3__45__cpo6cbeginE)
_ZN40_INTERNAL_40e918b9_4_k_cu_7aed3b2a_293934cuda3std3__45__cpo6cbeginE:
	.zero		1
	.type		_ZN40_INTERNAL_40e918b9_4_k_cu_7aed3b2a_293934cuda3std3__48in_placeE,@object
	.size		_ZN40_INTERNAL_40e918b9_4_k_cu_7aed3b2a_293934cuda3std3__48in_placeE,(_ZN40_INTERNAL_40e918b9_4_k_cu_7aed3b2a_293934cuda3std6ranges3__45__cpo9iter_moveE - _ZN40_INTERNAL_40e918b9_4_k_cu_7aed3b2a_293934cuda3std3__48in_placeE)
_ZN40_INTERNAL_40e918b9_4_k_cu_7aed3b2a_293934cuda3std3__48in_placeE:
	.zero		1
	.type		_ZN40_INTERNAL_40e918b9_4_k_cu_7aed3b2a_293934cuda3std6ranges3__45__cpo9iter_moveE,@object
	.size		_ZN40_INTERNAL_40e918b9_4_k_cu_7aed3b2a_293934cuda3std6ranges3__45__cpo9iter_moveE,(_ZN40_INTERNAL_40e918b9_4_k_cu_7aed3b2a_293934cuda3std3__45__cpo5beginE - _ZN40_INTERNAL_40e918b9_4_k_cu_7aed3b2a_293934cuda3std6ranges3__45__cpo9iter_moveE)
_ZN40_INTERNAL_40e918b9_4_k_cu_7aed3b2a_293934cuda3std6ranges3__45__cpo9iter_moveE:
	.zero		1
	.type		_ZN40_INTERNAL_40e918b9_4_k_cu_7aed3b2a_293934cuda3std3__45__cpo5beginE,@object
	.size		_ZN40_INTERNAL_40e918b9_4_k_cu_7aed3b2a_293934cuda3std3__45__cpo5beginE,(_ZN40_INTERNAL_40e918b9_4_k_cu_7aed3b2a_293934cuda3std3__442_GLOBAL__N__40e918b9_4_k_cu_7aed3b2a_293936ignoreE - _ZN40_INTERNAL_40e918b9_4_k_cu_7aed3b2a_293934cuda3std3__45__cpo5beginE)
_ZN40_INTERNAL_40e918b9_4_k_cu_7aed3b2a_293934cuda3std3__45__cpo5beginE:
	.zero		1
	.type		_ZN40_INTERNAL_40e918b9_4_k_cu_7aed3b2a_293934cuda3std3__442_GLOBAL__N__40e918b9_4_k_cu_7aed3b2a_293936ignoreE,@object
	.size		_ZN40_INTERNAL_40e918b9_4_k_cu_7aed3b2a_293934cuda3std3__442_GLOBAL__N__40e918b9_4_k_cu_7aed3b2a_293936ignoreE,(_ZN40_INTERNAL_40e918b9_4_k_cu_7aed3b2a_293934cute7productE - _ZN40_INTERNAL_40e918b9_4_k_cu_7aed3b2a_293934cuda3std3__442_GLOBAL__N__40e918b9_4_k_cu_7aed3b2a_293936ignoreE)
_ZN40_INTERNAL_40e918b9_4_k_cu_7aed3b2a_293934cuda3std3__442_GLOBAL__N__40e918b9_4_k_cu_7aed3b2a_293936ignoreE:
	.zero		1
	.type		_ZN40_INTERNAL_40e918b9_4_k_cu_7aed3b2a_293934cute7productE,@object
	.size		_ZN40_INTERNAL_40e918b9_4_k_cu_7aed3b2a_293934cute7productE,(_ZN40_INTERNAL_40e918b9_4_k_cu_7aed3b2a_293934cuda3std3__45__cpo3endE - _ZN40_INTERNAL_40e918b9_4_k_cu_7aed3b2a_293934cute7productE)
_ZN40_INTERNAL_40e918b9_4_k_cu_7aed3b2a_293934cute7productE:
	.zero		1
	.type		_ZN40_INTERNAL_40e918b9_4_k_cu_7aed3b2a_293934cuda3std3__45__cpo3endE,@object
	.size		_ZN40_INTERNAL_40e918b9_4_k_cu_7aed3b2a_293934cuda3std3__45__cpo3endE,(_ZN40_INTERNAL_40e918b9_4_k_cu_7aed3b2a_293934cuda3std3__419piecewise_constructE - _ZN40_INTERNAL_40e918b9_4_k_cu_7aed3b2a_293934cuda3std3__45__cpo3endE)
_ZN40_INTERNAL_40e918b9_4_k_cu_7aed3b2a_293934cuda3std3__45__cpo3endE:
	.zero		1
	.type		_ZN40_INTERNAL_40e918b9_4_k_cu_7aed3b2a_293934cuda3std3__419piecewise_constructE,@object
	.size		_ZN40_INTERNAL_40e918b9_4_k_cu_7aed3b2a_293934cuda3std3__419piecewise_constructE,(_ZN40_INTERNAL_40e918b9_4_k_cu_7aed3b2a_293934cuda3std3__45__cpo4cendE - _ZN40_INTERNAL_40e918b9_4_k_cu_7aed3b2a_293934cuda3std3__419piecewise_constructE)
_ZN40_INTERNAL_40e918b9_4_k_cu_7aed3b2a_293934cuda3std3__419piecewise_constructE:
	.zero		1
	.type		_ZN40_INTERNAL_40e918b9_4_k_cu_7aed3b2a_293934cuda3std3__45__cpo4cendE,@object
	.size		_ZN40_INTERNAL_40e918b9_4_k_cu_7aed3b2a_293934cuda3std3__45__cpo4cendE,(_ZN40_INTERNAL_40e918b9_4_k_cu_7aed3b2a_293934cuda3std6ranges3__45__cpo4swapE - _ZN40_INTERNAL_40e918b9_4_k_cu_7aed3b2a_293934cuda3std3__45__cpo4cendE)
_ZN40_INTERNAL_40e918b9_4_k_cu_7aed3b2a_293934cuda3std3__45__cpo4cendE:
	.zero		1
	.type		_ZN40_INTERNAL_40e918b9_4_k_cu_7aed3b2a_293934cuda3std6ranges3__45__cpo4swapE,@object
	.size		_ZN40_INTERNAL_40e918b9_4_k_cu_7aed3b2a_293934cuda3std6ranges3__45__cpo4swapE,(.L_7 - _ZN40_INTERNAL_40e918b9_4_k_cu_7aed3b2a_293934cuda3std6ranges3__45__cpo4swapE)
_ZN40_INTERNAL_40e918b9_4_k_cu_7aed3b2a_293934cuda3std6ranges3__45__cpo4swapE:
	.zero		1
.L_7:


//--------------------- .nv.constant0._ZN7cutlass13device_kernelINS_4gemm6kernel13GemmUniversalIN4cute5tupleIJiiiiEEENS1_10collective13CollectiveMmaINS1_37MainloopSm90TmaGmmaWarpSpecializedFP8ILi11ENS5_IJNS4_1CILi1EEESB_SB_EEENS1_35KernelTmaWarpSpecializedCooperativeEEENS5_IJNSA_ILi256EEENSA_ILi64EEESG_EEENS_12float_e5m2_tENS5_IJlSB_lEEESI_SJ_NS4_8TiledMMAINS4_8MMA_AtomIJNS4_4SM904GMMA30MMA_64x64x32_F32E5M2E5M2_SS_TNILNSN_7ScaleInE1ELSP_1EEEEEENS4_6LayoutINS5_IJNSA_ILi2EEESB_SB_EEENS5_IJSB_NSA_ILi0EEESV_EEEEENS5_IJNS4_10UnderscoreESY_SY_EEEEENS4_13SM90_TMA_LOADENS4_14ComposedLayoutINS4_7SwizzleILi2ELi4ELi3EEENS4_18smem_ptr_flag_bitsILi8EEENSS_INS5_IJNSA_ILi8EEESG_EEENS5_IJSG_SB_EEEEEEEvNS4_8identityES11_S1B_vS1C_EENS_8epilogue10collective6detail29Sm90TmaWarpSpecializedAdapterINS1F_15DefaultEpilogueISI_SJ_SJ_NS1E_6thread17LinearCombinationISI_Li1EffLNS1J_9ScaleType4KindE0ELNS_15FloatRoundStyleE2ESI_EENS1_15EpilogueDefaultEEEEEvvEEEEvNT_6ParamsE --------------------------
	.section	.nv.constant0._ZN7cutlass13device_kernelINS_4gemm6kernel13GemmUniversalIN4cute5tupleIJiiiiEEENS1_10collective13CollectiveMmaINS1_37MainloopSm90TmaGmmaWarpSpecializedFP8ILi11ENS5_IJNS4_1CILi1EEESB_SB_EEENS1_35KernelTmaWarpSpecializedCooperativeEEENS5_IJNSA_ILi256EEENSA_ILi64EEESG_EEENS_12float_e5m2_tENS5_IJlSB_lEEESI_SJ_NS4_8TiledMMAINS4_8MMA_AtomIJNS4_4SM904GMMA30MMA_64x64x32_F32E5M2E5M2_SS_TNILNSN_7ScaleInE1ELSP_1EEEEEENS4_6LayoutINS5_IJNSA_ILi2EEESB_SB_EEENS5_IJSB_NSA_ILi0EEESV_EEEEENS5_IJNS4_10UnderscoreESY_SY_EEEEENS4_13SM90_TMA_LOADENS4_14ComposedLayoutINS4_7SwizzleILi2ELi4ELi3EEENS4_18smem_ptr_flag_bitsILi8EEENSS_INS5_IJNSA_ILi8EEESG_EEENS5_IJSG_SB_EEEEEEEvNS4_8identityES11_S1B_vS1C_EENS_8epilogue10collective6detail29Sm90TmaWarpSpecializedAdapterINS1F_15DefaultEpilogueISI_SJ_SJ_NS1E_6thread17LinearCombinationISI_Li1EffLNS1J_9ScaleType4KindE0ELNS_15FloatRoundStyleE2ESI_EENS1_15EpilogueDefaultEEEEEvvEEEEvNT_6ParamsE,"a",@progbits
	.sectionflags	@""
	.align	4
.nv.constant0._ZN7cutlass13device_kernelINS_4gemm6kernel13GemmUniversalIN4cute5tupleIJiiiiEEENS1_10collective13CollectiveMmaINS1_37MainloopSm90TmaGmmaWarpSpecializedFP8ILi11ENS5_IJNS4_1CILi1EEESB_SB_EEENS1_35KernelTmaWarpSpecializedCooperativeEEENS5_IJNSA_ILi256EEENSA_ILi64EEESG_EEENS_12float_e5m2_tENS5_IJlSB_lEEESI_SJ_NS4_8TiledMMAINS4_8MMA_AtomIJNS4_4SM904GMMA30MMA_64x64x32_F32E5M2E5M2_SS_TNILNSN_7ScaleInE1ELSP_1EEEEEENS4_6LayoutINS5_IJNSA_ILi2EEESB_SB_EEENS5_IJSB_NSA_ILi0EEESV_EEEEENS5_IJNS4_10UnderscoreESY_SY_EEEEENS4_13SM90_TMA_LOADENS4_14ComposedLayoutINS4_7SwizzleILi2ELi4ELi3EEENS4_18smem_ptr_flag_bitsILi8EEENSS_INS5_IJNSA_ILi8EEESG_EEENS5_IJSG_SB_EEEEEEEvNS4_8identityES11_S1B_vS1C_EENS_8epilogue10collective6detail29Sm90TmaWarpSpecializedAdapterINS1F_15DefaultEpilogueISI_SJ_SJ_NS1E_6thread17LinearCombinationISI_Li1EffLNS1J_9ScaleType4KindE0ELNS_15FloatRoundStyleE2ESI_EENS1_15EpilogueDefaultEEEEEvvEEEEvNT_6ParamsE:
	.zero		1664


//--------------------- SYMBOLS --------------------------

	.type		.nv.reservedSmem.offset0,@object
	.size		.nv.reservedSmem.offset0,0x4
